//
// Generated by NVIDIA NVVM Compiler
//
// Compiler Build ID: CL-36424714
// Cuda compilation tools, release 13.0, V13.0.88
// Based on NVVM 20.0.0
//

.version 9.0
.target sm_100
.address_size 64

	// .globl	_Z18batch_force_kernelPKfS0_S0_PfS1_S1_i4Goal5WorldPK8Obstacleiif

.visible .entry _Z18batch_force_kernelPKfS0_S0_PfS1_S1_i4Goal5WorldPK8Obstacleiif(
	.param .u64 .ptr .align 1 _Z18batch_force_kernelPKfS0_S0_PfS1_S1_i4Goal5WorldPK8Obstacleiif_param_0,
	.param .u64 .ptr .align 1 _Z18batch_force_kernelPKfS0_S0_PfS1_S1_i4Goal5WorldPK8Obstacleiif_param_1,
	.param .u64 .ptr .align 1 _Z18batch_force_kernelPKfS0_S0_PfS1_S1_i4Goal5WorldPK8Obstacleiif_param_2,
	.param .u64 .ptr .align 1 _Z18batch_force_kernelPKfS0_S0_PfS1_S1_i4Goal5WorldPK8Obstacleiif_param_3,
	.param .u64 .ptr .align 1 _Z18batch_force_kernelPKfS0_S0_PfS1_S1_i4Goal5WorldPK8Obstacleiif_param_4,
	.param .u64 .ptr .align 1 _Z18batch_force_kernelPKfS0_S0_PfS1_S1_i4Goal5WorldPK8Obstacleiif_param_5,
	.param .u32 _Z18batch_force_kernelPKfS0_S0_PfS1_S1_i4Goal5WorldPK8Obstacleiif_param_6,
	.param .align 4 .b8 _Z18batch_force_kernelPKfS0_S0_PfS1_S1_i4Goal5WorldPK8Obstacleiif_param_7[12],
	.param .align 4 .b8 _Z18batch_force_kernelPKfS0_S0_PfS1_S1_i4Goal5WorldPK8Obstacleiif_param_8[16],
	.param .u64 .ptr .align 1 _Z18batch_force_kernelPKfS0_S0_PfS1_S1_i4Goal5WorldPK8Obstacleiif_param_9,
	.param .u32 _Z18batch_force_kernelPKfS0_S0_PfS1_S1_i4Goal5WorldPK8Obstacleiif_param_10,
	.param .u32 _Z18batch_force_kernelPKfS0_S0_PfS1_S1_i4Goal5WorldPK8Obstacleiif_param_11,
	.param .f32 _Z18batch_force_kernelPKfS0_S0_PfS1_S1_i4Goal5WorldPK8Obstacleiif_param_12
)
{
	.reg .pred 	%p<308>;
	.reg .b32 	%r<285>;
	.reg .b32 	%f<2451>;
	.reg .b64 	%rd<83>;

	ld.param.f32 	%f226, [_Z18batch_force_kernelPKfS0_S0_PfS1_S1_i4Goal5WorldPK8Obstacleiif_param_8+12];
	ld.param.f32 	%f225, [_Z18batch_force_kernelPKfS0_S0_PfS1_S1_i4Goal5WorldPK8Obstacleiif_param_8+8];
	ld.param.f32 	%f224, [_Z18batch_force_kernelPKfS0_S0_PfS1_S1_i4Goal5WorldPK8Obstacleiif_param_8+4];
	ld.param.f32 	%f223, [_Z18batch_force_kernelPKfS0_S0_PfS1_S1_i4Goal5WorldPK8Obstacleiif_param_8];
	ld.param.f32 	%f222, [_Z18batch_force_kernelPKfS0_S0_PfS1_S1_i4Goal5WorldPK8Obstacleiif_param_7+8];
	ld.param.f32 	%f221, [_Z18batch_force_kernelPKfS0_S0_PfS1_S1_i4Goal5WorldPK8Obstacleiif_param_7+4];
	ld.param.f32 	%f220, [_Z18batch_force_kernelPKfS0_S0_PfS1_S1_i4Goal5WorldPK8Obstacleiif_param_7];
	ld.param.u64 	%rd20, [_Z18batch_force_kernelPKfS0_S0_PfS1_S1_i4Goal5WorldPK8Obstacleiif_param_0];
	ld.param.u64 	%rd21, [_Z18batch_force_kernelPKfS0_S0_PfS1_S1_i4Goal5WorldPK8Obstacleiif_param_1];
	ld.param.u64 	%rd22, [_Z18batch_force_kernelPKfS0_S0_PfS1_S1_i4Goal5WorldPK8Obstacleiif_param_2];
	ld.param.u64 	%rd23, [_Z18batch_force_kernelPKfS0_S0_PfS1_S1_i4Goal5WorldPK8Obstacleiif_param_3];
	ld.param.u64 	%rd24, [_Z18batch_force_kernelPKfS0_S0_PfS1_S1_i4Goal5WorldPK8Obstacleiif_param_4];
	ld.param.u64 	%rd25, [_Z18batch_force_kernelPKfS0_S0_PfS1_S1_i4Goal5WorldPK8Obstacleiif_param_5];
	ld.param.u32 	%r70, [_Z18batch_force_kernelPKfS0_S0_PfS1_S1_i4Goal5WorldPK8Obstacleiif_param_6];
	ld.param.u64 	%rd26, [_Z18batch_force_kernelPKfS0_S0_PfS1_S1_i4Goal5WorldPK8Obstacleiif_param_9];
	ld.param.u32 	%r68, [_Z18batch_force_kernelPKfS0_S0_PfS1_S1_i4Goal5WorldPK8Obstacleiif_param_10];
	ld.param.u32 	%r69, [_Z18batch_force_kernelPKfS0_S0_PfS1_S1_i4Goal5WorldPK8Obstacleiif_param_11];
	ld.param.f32 	%f227, [_Z18batch_force_kernelPKfS0_S0_PfS1_S1_i4Goal5WorldPK8Obstacleiif_param_12];
	cvta.to.global.u64 	%rd1, %rd26;
	mov.u32 	%r71, %ctaid.x;
	mov.u32 	%r72, %ntid.x;
	mov.u32 	%r73, %tid.x;
	mad.lo.s32 	%r1, %r71, %r72, %r73;
	setp.ge.s32 	%p1, %r1, %r70;
	mov.f32 	%f2391, 0f3F800000;
	@%p1 bra 	$L__BB0_176;
	cvta.to.global.u64 	%rd27, %rd20;
	cvta.to.global.u64 	%rd28, %rd21;
	cvta.to.global.u64 	%rd29, %rd22;
	mul.wide.s32 	%rd30, %r1, 4;
	add.s64 	%rd31, %rd27, %rd30;
	ld.global.f32 	%f6, [%rd31];
	add.s64 	%rd32, %rd28, %rd30;
	ld.global.f32 	%f7, [%rd32];
	add.s64 	%rd33, %rd29, %rd30;
	ld.global.f32 	%f8, [%rd33];
	add.f32 	%f9, %f227, %f6;
	sub.f32 	%f229, %f9, %f220;
	sub.f32 	%f230, %f7, %f221;
	sub.f32 	%f231, %f8, %f222;
	mul.f32 	%f10, %f230, %f230;
	fma.rn.f32 	%f232, %f229, %f229, %f10;
	mul.f32 	%f11, %f231, %f231;
	add.f32 	%f233, %f232, %f11;
	sqrt.rn.f32 	%f12, %f233;
	shl.b32 	%r74, %r69, 1;
	cvt.rn.f32.s32 	%f13, %r74;
	mul.f32 	%f234, %f13, 0f3F000000;
	cvt.rzi.f32.f32 	%f235, %f234;
	add.f32 	%f236, %f235, %f235;
	sub.f32 	%f237, %f13, %f236;
	abs.f32 	%f14, %f237;
	abs.f32 	%f15, %f12;
	setp.lt.f32 	%p2, %f15, 0f00800000;
	mul.f32 	%f238, %f15, 0f4B800000;
	selp.f32 	%f239, %f238, %f15, %p2;
	selp.f32 	%f240, 0fC1C00000, 0f00000000, %p2;
	mov.b32 	%r75, %f239;
	add.s32 	%r76, %r75, -1060439283;
	and.b32  	%r77, %r76, -8388608;
	sub.s32 	%r78, %r75, %r77;
	mov.b32 	%f241, %r78;
	cvt.rn.f32.s32 	%f242, %r77;
	fma.rn.f32 	%f243, %f242, 0f34000000, %f240;
	add.f32 	%f244, %f241, 0fBF800000;
	add.f32 	%f245, %f241, 0f3F800000;
	rcp.approx.ftz.f32 	%f246, %f245;
	add.f32 	%f247, %f244, %f244;
	mul.f32 	%f248, %f247, %f246;
	mul.f32 	%f249, %f248, %f248;
	sub.f32 	%f250, %f244, %f248;
	add.f32 	%f251, %f250, %f250;
	neg.f32 	%f252, %f248;
	fma.rn.f32 	%f253, %f252, %f244, %f251;
	mul.rn.f32 	%f254, %f246, %f253;
	fma.rn.f32 	%f255, %f249, 0f3A2C32E4, 0f3B52E7DB;
	fma.rn.f32 	%f256, %f255, %f249, 0f3C93BB73;
	fma.rn.f32 	%f257, %f256, %f249, 0f3DF6384F;
	mul.rn.f32 	%f258, %f257, %f249;
	fma.rn.f32 	%f259, %f248, 0f3FB8AA3B, %f243;
	sub.f32 	%f260, %f243, %f259;
	fma.rn.f32 	%f261, %f248, 0f3FB8AA3B, %f260;
	fma.rn.f32 	%f262, %f254, 0f3FB8AA3B, %f261;
	fma.rn.f32 	%f263, %f248, 0f32A55E34, %f262;
	mul.f32 	%f264, %f258, 0f40400000;
	fma.rn.f32 	%f265, %f264, %f254, %f263;
	fma.rn.f32 	%f266, %f258, %f248, %f265;
	add.rn.f32 	%f267, %f259, %f266;
	neg.f32 	%f268, %f259;
	add.rn.f32 	%f269, %f267, %f268;
	neg.f32 	%f270, %f269;
	add.rn.f32 	%f271, %f266, %f270;
	mul.rn.f32 	%f272, %f267, %f13;
	neg.f32 	%f273, %f272;
	fma.rn.f32 	%f274, %f267, %f13, %f273;
	fma.rn.f32 	%f275, %f271, %f13, %f274;
	cvt.rni.f32.f32 	%f276, %f272;
	sub.f32 	%f277, %f272, %f276;
	add.f32 	%f278, %f277, %f275;
	fma.rn.f32 	%f279, %f278, 0f391FCB8E, 0f3AAF85ED;
	fma.rn.f32 	%f280, %f279, %f278, 0f3C1D9856;
	fma.rn.f32 	%f281, %f280, %f278, 0f3D6357BB;
	fma.rn.f32 	%f282, %f281, %f278, 0f3E75FDEC;
	fma.rn.f32 	%f283, %f282, %f278, 0f3F317218;
	fma.rn.f32 	%f284, %f283, %f278, 0f3F800000;
	cvt.rzi.s32.f32 	%r79, %f276;
	setp.gt.f32 	%p3, %f276, 0f00000000;
	selp.b32 	%r80, 0, -2097152000, %p3;
	add.s32 	%r81, %r80, 2130706432;
	mov.b32 	%f285, %r81;
	mul.f32 	%f286, %f284, %f285;
	shl.b32 	%r82, %r79, 23;
	sub.s32 	%r83, %r82, %r80;
	mov.b32 	%f287, %r83;
	mul.f32 	%f288, %f286, %f287;
	abs.f32 	%f289, %f272;
	setp.gt.f32 	%p4, %f289, 0f43180000;
	setp.lt.f32 	%p5, %f272, 0f00000000;
	selp.f32 	%f290, 0f00000000, 0f7F800000, %p5;
	selp.f32 	%f16, %f290, %f288, %p4;
	setp.eq.f32 	%p6, %f12, 0f3F800000;
	setp.eq.s32 	%p7, %r69, 0;
	or.pred  	%p8, %p7, %p6;
	@%p8 bra 	$L__BB0_9;
	setp.num.f32 	%p9, %f15, %f15;
	abs.f32 	%f291, %f13;
	setp.num.f32 	%p10, %f291, %f291;
	and.pred  	%p11, %p9, %p10;
	@%p11 bra 	$L__BB0_4;
	add.rn.f32 	%f2391, %f12, %f13;
	bra.uni 	$L__BB0_9;
$L__BB0_4:
	setp.neu.f32 	%p12, %f12, 0f00000000;
	setp.neu.f32 	%p13, %f15, 0f7F800000;
	and.pred  	%p14, %p12, %p13;
	@%p14 bra 	$L__BB0_6;
	setp.neu.f32 	%p20, %f14, 0f3F800000;
	add.f32 	%f294, %f12, %f12;
	mov.b32 	%r84, %f294;
	setp.lt.s32 	%p21, %r69, 0;
	xor.b32  	%r85, %r84, 2139095040;
	selp.b32 	%r86, %r85, %r84, %p21;
	and.b32  	%r87, %r86, 2147483647;
	selp.b32 	%r88, %r87, %r86, %p20;
	mov.b32 	%f2391, %r88;
	bra.uni 	$L__BB0_9;
$L__BB0_6:
	setp.eq.f32 	%p15, %f12, 0fBF800000;
	setp.eq.f32 	%p16, %f291, 0f7F800000;
	and.pred  	%p17, %p15, %p16;
	@%p17 bra 	$L__BB0_9;
	setp.geu.f32 	%p18, %f12, 0f00000000;
	mov.f32 	%f2391, %f16;
	@%p18 bra 	$L__BB0_9;
	setp.neu.f32 	%p19, %f14, 0f3F800000;
	neg.f32 	%f293, %f16;
	selp.f32 	%f2391, %f16, %f293, %p19;
$L__BB0_9:
	sub.f32 	%f295, %f9, %f223;
	sub.f32 	%f296, %f7, %f224;
	sub.f32 	%f297, %f8, %f225;
	mul.f32 	%f22, %f296, %f296;
	fma.rn.f32 	%f298, %f295, %f295, %f22;
	mul.f32 	%f23, %f297, %f297;
	add.f32 	%f299, %f298, %f23;
	sqrt.rn.f32 	%f300, %f299;
	mul.f32 	%f24, %f226, %f226;
	mul.f32 	%f301, %f300, %f300;
	sub.f32 	%f2399, %f24, %f301;
	setp.lt.s32 	%p22, %r68, 1;
	@%p22 bra 	$L__BB0_21;
	add.s32 	%r90, %r68, -1;
	and.b32  	%r2, %r68, 7;
	setp.lt.u32 	%p23, %r90, 7;
	mov.b32 	%r263, 0;
	@%p23 bra 	$L__BB0_13;
	and.b32  	%r263, %r68, 2147483640;
	neg.s32 	%r261, %r263;
	add.s64 	%rd77, %rd1, 64;
$L__BB0_12:
	.pragma "nounroll";
	ld.global.f32 	%f303, [%rd77+-64];
	ld.global.f32 	%f304, [%rd77+-60];
	ld.global.f32 	%f305, [%rd77+-56];
	sub.f32 	%f306, %f9, %f303;
	sub.f32 	%f307, %f7, %f304;
	sub.f32 	%f308, %f8, %f305;
	mul.f32 	%f309, %f307, %f307;
	fma.rn.f32 	%f310, %f306, %f306, %f309;
	fma.rn.f32 	%f311, %f308, %f308, %f310;
	sqrt.rn.f32 	%f312, %f311;
	mul.f32 	%f313, %f312, %f312;
	ld.global.f32 	%f314, [%rd77+-52];
	mul.f32 	%f315, %f314, %f314;
	sub.f32 	%f316, %f313, %f315;
	mul.f32 	%f317, %f2399, %f316;
	ld.global.f32 	%f318, [%rd77+-48];
	ld.global.f32 	%f319, [%rd77+-44];
	ld.global.f32 	%f320, [%rd77+-40];
	sub.f32 	%f321, %f9, %f318;
	sub.f32 	%f322, %f7, %f319;
	sub.f32 	%f323, %f8, %f320;
	mul.f32 	%f324, %f322, %f322;
	fma.rn.f32 	%f325, %f321, %f321, %f324;
	fma.rn.f32 	%f326, %f323, %f323, %f325;
	sqrt.rn.f32 	%f327, %f326;
	mul.f32 	%f328, %f327, %f327;
	ld.global.f32 	%f329, [%rd77+-36];
	mul.f32 	%f330, %f329, %f329;
	sub.f32 	%f331, %f328, %f330;
	mul.f32 	%f332, %f317, %f331;
	ld.global.f32 	%f333, [%rd77+-32];
	ld.global.f32 	%f334, [%rd77+-28];
	ld.global.f32 	%f335, [%rd77+-24];
	sub.f32 	%f336, %f9, %f333;
	sub.f32 	%f337, %f7, %f334;
	sub.f32 	%f338, %f8, %f335;
	mul.f32 	%f339, %f337, %f337;
	fma.rn.f32 	%f340, %f336, %f336, %f339;
	fma.rn.f32 	%f341, %f338, %f338, %f340;
	sqrt.rn.f32 	%f342, %f341;
	mul.f32 	%f343, %f342, %f342;
	ld.global.f32 	%f344, [%rd77+-20];
	mul.f32 	%f345, %f344, %f344;
	sub.f32 	%f346, %f343, %f345;
	mul.f32 	%f347, %f332, %f346;
	ld.global.f32 	%f348, [%rd77+-16];
	ld.global.f32 	%f349, [%rd77+-12];
	ld.global.f32 	%f350, [%rd77+-8];
	sub.f32 	%f351, %f9, %f348;
	sub.f32 	%f352, %f7, %f349;
	sub.f32 	%f353, %f8, %f350;
	mul.f32 	%f354, %f352, %f352;
	fma.rn.f32 	%f355, %f351, %f351, %f354;
	fma.rn.f32 	%f356, %f353, %f353, %f355;
	sqrt.rn.f32 	%f357, %f356;
	mul.f32 	%f358, %f357, %f357;
	ld.global.f32 	%f359, [%rd77+-4];
	mul.f32 	%f360, %f359, %f359;
	sub.f32 	%f361, %f358, %f360;
	mul.f32 	%f362, %f347, %f361;
	ld.global.f32 	%f363, [%rd77];
	ld.global.f32 	%f364, [%rd77+4];
	ld.global.f32 	%f365, [%rd77+8];
	sub.f32 	%f366, %f9, %f363;
	sub.f32 	%f367, %f7, %f364;
	sub.f32 	%f368, %f8, %f365;
	mul.f32 	%f369, %f367, %f367;
	fma.rn.f32 	%f370, %f366, %f366, %f369;
	fma.rn.f32 	%f371, %f368, %f368, %f370;
	sqrt.rn.f32 	%f372, %f371;
	mul.f32 	%f373, %f372, %f372;
	ld.global.f32 	%f374, [%rd77+12];
	mul.f32 	%f375, %f374, %f374;
	sub.f32 	%f376, %f373, %f375;
	mul.f32 	%f377, %f362, %f376;
	ld.global.f32 	%f378, [%rd77+16];
	ld.global.f32 	%f379, [%rd77+20];
	ld.global.f32 	%f380, [%rd77+24];
	sub.f32 	%f381, %f9, %f378;
	sub.f32 	%f382, %f7, %f379;
	sub.f32 	%f383, %f8, %f380;
	mul.f32 	%f384, %f382, %f382;
	fma.rn.f32 	%f385, %f381, %f381, %f384;
	fma.rn.f32 	%f386, %f383, %f383, %f385;
	sqrt.rn.f32 	%f387, %f386;
	mul.f32 	%f388, %f387, %f387;
	ld.global.f32 	%f389, [%rd77+28];
	mul.f32 	%f390, %f389, %f389;
	sub.f32 	%f391, %f388, %f390;
	mul.f32 	%f392, %f377, %f391;
	ld.global.f32 	%f393, [%rd77+32];
	ld.global.f32 	%f394, [%rd77+36];
	ld.global.f32 	%f395, [%rd77+40];
	sub.f32 	%f396, %f9, %f393;
	sub.f32 	%f397, %f7, %f394;
	sub.f32 	%f398, %f8, %f395;
	mul.f32 	%f399, %f397, %f397;
	fma.rn.f32 	%f400, %f396, %f396, %f399;
	fma.rn.f32 	%f401, %f398, %f398, %f400;
	sqrt.rn.f32 	%f402, %f401;
	mul.f32 	%f403, %f402, %f402;
	ld.global.f32 	%f404, [%rd77+44];
	mul.f32 	%f405, %f404, %f404;
	sub.f32 	%f406, %f403, %f405;
	mul.f32 	%f407, %f392, %f406;
	ld.global.f32 	%f408, [%rd77+48];
	ld.global.f32 	%f409, [%rd77+52];
	ld.global.f32 	%f410, [%rd77+56];
	sub.f32 	%f411, %f9, %f408;
	sub.f32 	%f412, %f7, %f409;
	sub.f32 	%f413, %f8, %f410;
	mul.f32 	%f414, %f412, %f412;
	fma.rn.f32 	%f415, %f411, %f411, %f414;
	fma.rn.f32 	%f416, %f413, %f413, %f415;
	sqrt.rn.f32 	%f417, %f416;
	mul.f32 	%f418, %f417, %f417;
	ld.global.f32 	%f419, [%rd77+60];
	mul.f32 	%f420, %f419, %f419;
	sub.f32 	%f421, %f418, %f420;
	mul.f32 	%f2399, %f407, %f421;
	add.s32 	%r261, %r261, 8;
	add.s64 	%rd77, %rd77, 128;
	setp.ne.s32 	%p24, %r261, 0;
	@%p24 bra 	$L__BB0_12;
$L__BB0_13:
	setp.eq.s32 	%p25, %r2, 0;
	@%p25 bra 	$L__BB0_21;
	and.b32  	%r8, %r68, 3;
	setp.lt.u32 	%p26, %r2, 4;
	@%p26 bra 	$L__BB0_16;
	mul.wide.u32 	%rd34, %r263, 16;
	add.s64 	%rd35, %rd1, %rd34;
	ld.global.f32 	%f423, [%rd35];
	ld.global.f32 	%f424, [%rd35+4];
	ld.global.f32 	%f425, [%rd35+8];
	sub.f32 	%f426, %f9, %f423;
	sub.f32 	%f427, %f7, %f424;
	sub.f32 	%f428, %f8, %f425;
	mul.f32 	%f429, %f427, %f427;
	fma.rn.f32 	%f430, %f426, %f426, %f429;
	fma.rn.f32 	%f431, %f428, %f428, %f430;
	sqrt.rn.f32 	%f432, %f431;
	mul.f32 	%f433, %f432, %f432;
	ld.global.f32 	%f434, [%rd35+12];
	mul.f32 	%f435, %f434, %f434;
	sub.f32 	%f436, %f433, %f435;
	mul.f32 	%f437, %f2399, %f436;
	ld.global.f32 	%f438, [%rd35+16];
	ld.global.f32 	%f439, [%rd35+20];
	ld.global.f32 	%f440, [%rd35+24];
	sub.f32 	%f441, %f9, %f438;
	sub.f32 	%f442, %f7, %f439;
	sub.f32 	%f443, %f8, %f440;
	mul.f32 	%f444, %f442, %f442;
	fma.rn.f32 	%f445, %f441, %f441, %f444;
	fma.rn.f32 	%f446, %f443, %f443, %f445;
	sqrt.rn.f32 	%f447, %f446;
	mul.f32 	%f448, %f447, %f447;
	ld.global.f32 	%f449, [%rd35+28];
	mul.f32 	%f450, %f449, %f449;
	sub.f32 	%f451, %f448, %f450;
	mul.f32 	%f452, %f437, %f451;
	ld.global.f32 	%f453, [%rd35+32];
	ld.global.f32 	%f454, [%rd35+36];
	ld.global.f32 	%f455, [%rd35+40];
	sub.f32 	%f456, %f9, %f453;
	sub.f32 	%f457, %f7, %f454;
	sub.f32 	%f458, %f8, %f455;
	mul.f32 	%f459, %f457, %f457;
	fma.rn.f32 	%f460, %f456, %f456, %f459;
	fma.rn.f32 	%f461, %f458, %f458, %f460;
	sqrt.rn.f32 	%f462, %f461;
	mul.f32 	%f463, %f462, %f462;
	ld.global.f32 	%f464, [%rd35+44];
	mul.f32 	%f465, %f464, %f464;
	sub.f32 	%f466, %f463, %f465;
	mul.f32 	%f467, %f452, %f466;
	ld.global.f32 	%f468, [%rd35+48];
	ld.global.f32 	%f469, [%rd35+52];
	ld.global.f32 	%f470, [%rd35+56];
	sub.f32 	%f471, %f9, %f468;
	sub.f32 	%f472, %f7, %f469;
	sub.f32 	%f473, %f8, %f470;
	mul.f32 	%f474, %f472, %f472;
	fma.rn.f32 	%f475, %f471, %f471, %f474;
	fma.rn.f32 	%f476, %f473, %f473, %f475;
	sqrt.rn.f32 	%f477, %f476;
	mul.f32 	%f478, %f477, %f477;
	ld.global.f32 	%f479, [%rd35+60];
	mul.f32 	%f480, %f479, %f479;
	sub.f32 	%f481, %f478, %f480;
	mul.f32 	%f2399, %f467, %f481;
	add.s32 	%r263, %r263, 4;
$L__BB0_16:
	setp.eq.s32 	%p27, %r8, 0;
	@%p27 bra 	$L__BB0_21;
	setp.eq.s32 	%p28, %r8, 1;
	@%p28 bra 	$L__BB0_19;
	mul.wide.u32 	%rd36, %r263, 16;
	add.s64 	%rd37, %rd1, %rd36;
	ld.global.f32 	%f483, [%rd37];
	ld.global.f32 	%f484, [%rd37+4];
	ld.global.f32 	%f485, [%rd37+8];
	sub.f32 	%f486, %f9, %f483;
	sub.f32 	%f487, %f7, %f484;
	sub.f32 	%f488, %f8, %f485;
	mul.f32 	%f489, %f487, %f487;
	fma.rn.f32 	%f490, %f486, %f486, %f489;
	fma.rn.f32 	%f491, %f488, %f488, %f490;
	sqrt.rn.f32 	%f492, %f491;
	mul.f32 	%f493, %f492, %f492;
	ld.global.f32 	%f494, [%rd37+12];
	mul.f32 	%f495, %f494, %f494;
	sub.f32 	%f496, %f493, %f495;
	mul.f32 	%f497, %f2399, %f496;
	ld.global.f32 	%f498, [%rd37+16];
	ld.global.f32 	%f499, [%rd37+20];
	ld.global.f32 	%f500, [%rd37+24];
	sub.f32 	%f501, %f9, %f498;
	sub.f32 	%f502, %f7, %f499;
	sub.f32 	%f503, %f8, %f500;
	mul.f32 	%f504, %f502, %f502;
	fma.rn.f32 	%f505, %f501, %f501, %f504;
	fma.rn.f32 	%f506, %f503, %f503, %f505;
	sqrt.rn.f32 	%f507, %f506;
	mul.f32 	%f508, %f507, %f507;
	ld.global.f32 	%f509, [%rd37+28];
	mul.f32 	%f510, %f509, %f509;
	sub.f32 	%f511, %f508, %f510;
	mul.f32 	%f2399, %f497, %f511;
	add.s32 	%r263, %r263, 2;
$L__BB0_19:
	and.b32  	%r91, %r68, 1;
	setp.eq.b32 	%p29, %r91, 1;
	not.pred 	%p30, %p29;
	@%p30 bra 	$L__BB0_21;
	mul.wide.u32 	%rd38, %r263, 16;
	add.s64 	%rd39, %rd1, %rd38;
	ld.global.f32 	%f512, [%rd39];
	ld.global.f32 	%f513, [%rd39+4];
	ld.global.f32 	%f514, [%rd39+8];
	sub.f32 	%f515, %f9, %f512;
	sub.f32 	%f516, %f7, %f513;
	sub.f32 	%f517, %f8, %f514;
	mul.f32 	%f518, %f516, %f516;
	fma.rn.f32 	%f519, %f515, %f515, %f518;
	fma.rn.f32 	%f520, %f517, %f517, %f519;
	sqrt.rn.f32 	%f521, %f520;
	mul.f32 	%f522, %f521, %f521;
	ld.global.f32 	%f523, [%rd39+12];
	mul.f32 	%f524, %f523, %f523;
	sub.f32 	%f525, %f522, %f524;
	mul.f32 	%f2399, %f2399, %f525;
$L__BB0_21:
	div.rn.f32 	%f38, %f2391, %f2399;
	setp.lt.f32 	%p31, %f38, 0f00000000;
	mov.f32 	%f2400, 0f3F800000;
	@%p31 bra 	$L__BB0_30;
	add.f32 	%f528, %f38, 0f3F800000;
	div.rn.f32 	%f39, %f38, %f528;
	cvt.rn.f32.s32 	%f529, %r69;
	rcp.rn.f32 	%f40, %f529;
	mul.f32 	%f530, %f40, 0f3F000000;
	cvt.rzi.f32.f32 	%f531, %f530;
	add.f32 	%f532, %f531, %f531;
	sub.f32 	%f533, %f40, %f532;
	abs.f32 	%f41, %f533;
	abs.f32 	%f42, %f39;
	setp.lt.f32 	%p32, %f42, 0f00800000;
	mul.f32 	%f534, %f42, 0f4B800000;
	selp.f32 	%f535, %f534, %f42, %p32;
	selp.f32 	%f536, 0fC1C00000, 0f00000000, %p32;
	mov.b32 	%r92, %f535;
	add.s32 	%r93, %r92, -1060439283;
	and.b32  	%r94, %r93, -8388608;
	sub.s32 	%r95, %r92, %r94;
	mov.b32 	%f537, %r95;
	cvt.rn.f32.s32 	%f538, %r94;
	fma.rn.f32 	%f539, %f538, 0f34000000, %f536;
	add.f32 	%f540, %f537, 0fBF800000;
	add.f32 	%f541, %f537, 0f3F800000;
	rcp.approx.ftz.f32 	%f542, %f541;
	add.f32 	%f543, %f540, %f540;
	mul.f32 	%f544, %f543, %f542;
	mul.f32 	%f545, %f544, %f544;
	sub.f32 	%f546, %f540, %f544;
	add.f32 	%f547, %f546, %f546;
	neg.f32 	%f548, %f544;
	fma.rn.f32 	%f549, %f548, %f540, %f547;
	mul.rn.f32 	%f550, %f542, %f549;
	fma.rn.f32 	%f551, %f545, 0f3A2C32E4, 0f3B52E7DB;
	fma.rn.f32 	%f552, %f551, %f545, 0f3C93BB73;
	fma.rn.f32 	%f553, %f552, %f545, 0f3DF6384F;
	mul.rn.f32 	%f554, %f553, %f545;
	fma.rn.f32 	%f555, %f544, 0f3FB8AA3B, %f539;
	sub.f32 	%f556, %f539, %f555;
	fma.rn.f32 	%f557, %f544, 0f3FB8AA3B, %f556;
	fma.rn.f32 	%f558, %f550, 0f3FB8AA3B, %f557;
	fma.rn.f32 	%f559, %f544, 0f32A55E34, %f558;
	mul.f32 	%f560, %f554, 0f40400000;
	fma.rn.f32 	%f561, %f560, %f550, %f559;
	fma.rn.f32 	%f562, %f554, %f544, %f561;
	add.rn.f32 	%f563, %f555, %f562;
	neg.f32 	%f564, %f555;
	add.rn.f32 	%f565, %f563, %f564;
	neg.f32 	%f566, %f565;
	add.rn.f32 	%f567, %f562, %f566;
	mul.rn.f32 	%f568, %f563, %f40;
	neg.f32 	%f569, %f568;
	fma.rn.f32 	%f570, %f563, %f40, %f569;
	fma.rn.f32 	%f571, %f567, %f40, %f570;
	cvt.rni.f32.f32 	%f572, %f568;
	sub.f32 	%f573, %f568, %f572;
	add.f32 	%f574, %f573, %f571;
	fma.rn.f32 	%f575, %f574, 0f391FCB8E, 0f3AAF85ED;
	fma.rn.f32 	%f576, %f575, %f574, 0f3C1D9856;
	fma.rn.f32 	%f577, %f576, %f574, 0f3D6357BB;
	fma.rn.f32 	%f578, %f577, %f574, 0f3E75FDEC;
	fma.rn.f32 	%f579, %f578, %f574, 0f3F317218;
	fma.rn.f32 	%f580, %f579, %f574, 0f3F800000;
	cvt.rzi.s32.f32 	%r96, %f572;
	setp.gt.f32 	%p33, %f572, 0f00000000;
	selp.b32 	%r97, 0, -2097152000, %p33;
	add.s32 	%r98, %r97, 2130706432;
	mov.b32 	%f581, %r98;
	mul.f32 	%f582, %f580, %f581;
	shl.b32 	%r99, %r96, 23;
	sub.s32 	%r100, %r99, %r97;
	mov.b32 	%f583, %r100;
	mul.f32 	%f584, %f582, %f583;
	abs.f32 	%f585, %f568;
	setp.gt.f32 	%p34, %f585, 0f43180000;
	setp.lt.f32 	%p35, %f568, 0f00000000;
	selp.f32 	%f586, 0f00000000, 0f7F800000, %p35;
	selp.f32 	%f43, %f586, %f584, %p34;
	setp.eq.f32 	%p36, %f39, 0f3F800000;
	setp.eq.f32 	%p37, %f40, 0f00000000;
	or.pred  	%p38, %p37, %p36;
	@%p38 bra 	$L__BB0_30;
	setp.num.f32 	%p39, %f42, %f42;
	abs.f32 	%f587, %f40;
	setp.num.f32 	%p40, %f587, %f587;
	and.pred  	%p41, %p39, %p40;
	@%p41 bra 	$L__BB0_25;
	add.rn.f32 	%f2400, %f39, %f40;
	bra.uni 	$L__BB0_30;
$L__BB0_25:
	setp.neu.f32 	%p42, %f39, 0f00000000;
	setp.neu.f32 	%p43, %f42, 0f7F800000;
	and.pred  	%p44, %p42, %p43;
	@%p44 bra 	$L__BB0_27;
	setp.neu.f32 	%p51, %f41, 0f3F800000;
	add.f32 	%f592, %f39, %f39;
	mov.b32 	%r101, %f592;
	setp.lt.f32 	%p52, %f40, 0f00000000;
	xor.b32  	%r102, %r101, 2139095040;
	selp.b32 	%r103, %r102, %r101, %p52;
	and.b32  	%r104, %r103, 2147483647;
	selp.b32 	%r105, %r104, %r103, %p51;
	mov.b32 	%f2400, %r105;
	bra.uni 	$L__BB0_30;
$L__BB0_27:
	setp.eq.f32 	%p45, %f39, 0fBF800000;
	setp.eq.f32 	%p46, %f587, 0f7F800000;
	and.pred  	%p47, %p45, %p46;
	@%p47 bra 	$L__BB0_30;
	setp.geu.f32 	%p48, %f39, 0f00000000;
	mov.f32 	%f2400, %f43;
	@%p48 bra 	$L__BB0_30;
	setp.neu.f32 	%p49, %f41, 0f3F800000;
	neg.f32 	%f589, %f43;
	selp.f32 	%f590, %f43, %f589, %p49;
	cvt.rmi.f32.f32 	%f591, %f40;
	setp.neu.f32 	%p50, %f40, %f591;
	selp.f32 	%f2400, 0f7FFFFFFF, %f590, %p50;
$L__BB0_30:
	sub.f32 	%f49, %f6, %f227;
	sub.f32 	%f594, %f49, %f220;
	fma.rn.f32 	%f595, %f594, %f594, %f10;
	add.f32 	%f596, %f595, %f11;
	sqrt.rn.f32 	%f50, %f596;
	abs.f32 	%f51, %f50;
	setp.lt.f32 	%p54, %f51, 0f00800000;
	mul.f32 	%f597, %f51, 0f4B800000;
	selp.f32 	%f598, %f597, %f51, %p54;
	selp.f32 	%f599, 0fC1C00000, 0f00000000, %p54;
	mov.b32 	%r106, %f598;
	add.s32 	%r107, %r106, -1060439283;
	and.b32  	%r108, %r107, -8388608;
	sub.s32 	%r109, %r106, %r108;
	mov.b32 	%f600, %r109;
	cvt.rn.f32.s32 	%f601, %r108;
	fma.rn.f32 	%f602, %f601, 0f34000000, %f599;
	add.f32 	%f603, %f600, 0fBF800000;
	add.f32 	%f604, %f600, 0f3F800000;
	rcp.approx.ftz.f32 	%f605, %f604;
	add.f32 	%f606, %f603, %f603;
	mul.f32 	%f607, %f606, %f605;
	mul.f32 	%f608, %f607, %f607;
	sub.f32 	%f609, %f603, %f607;
	add.f32 	%f610, %f609, %f609;
	neg.f32 	%f611, %f607;
	fma.rn.f32 	%f612, %f611, %f603, %f610;
	mul.rn.f32 	%f613, %f605, %f612;
	fma.rn.f32 	%f614, %f608, 0f3A2C32E4, 0f3B52E7DB;
	fma.rn.f32 	%f615, %f614, %f608, 0f3C93BB73;
	fma.rn.f32 	%f616, %f615, %f608, 0f3DF6384F;
	mul.rn.f32 	%f617, %f616, %f608;
	fma.rn.f32 	%f618, %f607, 0f3FB8AA3B, %f602;
	sub.f32 	%f619, %f602, %f618;
	fma.rn.f32 	%f620, %f607, 0f3FB8AA3B, %f619;
	fma.rn.f32 	%f621, %f613, 0f3FB8AA3B, %f620;
	fma.rn.f32 	%f622, %f607, 0f32A55E34, %f621;
	mul.f32 	%f623, %f617, 0f40400000;
	fma.rn.f32 	%f624, %f623, %f613, %f622;
	fma.rn.f32 	%f625, %f617, %f607, %f624;
	add.rn.f32 	%f626, %f618, %f625;
	neg.f32 	%f627, %f618;
	add.rn.f32 	%f628, %f626, %f627;
	neg.f32 	%f629, %f628;
	add.rn.f32 	%f630, %f625, %f629;
	mul.rn.f32 	%f631, %f626, %f13;
	neg.f32 	%f632, %f631;
	fma.rn.f32 	%f633, %f626, %f13, %f632;
	fma.rn.f32 	%f634, %f630, %f13, %f633;
	cvt.rni.f32.f32 	%f635, %f631;
	sub.f32 	%f636, %f631, %f635;
	add.f32 	%f637, %f636, %f634;
	fma.rn.f32 	%f638, %f637, 0f391FCB8E, 0f3AAF85ED;
	fma.rn.f32 	%f639, %f638, %f637, 0f3C1D9856;
	fma.rn.f32 	%f640, %f639, %f637, 0f3D6357BB;
	fma.rn.f32 	%f641, %f640, %f637, 0f3E75FDEC;
	fma.rn.f32 	%f642, %f641, %f637, 0f3F317218;
	fma.rn.f32 	%f643, %f642, %f637, 0f3F800000;
	cvt.rzi.s32.f32 	%r110, %f635;
	setp.gt.f32 	%p55, %f635, 0f00000000;
	selp.b32 	%r111, 0, -2097152000, %p55;
	add.s32 	%r112, %r111, 2130706432;
	mov.b32 	%f644, %r112;
	mul.f32 	%f645, %f643, %f644;
	shl.b32 	%r113, %r110, 23;
	sub.s32 	%r114, %r113, %r111;
	mov.b32 	%f646, %r114;
	mul.f32 	%f647, %f645, %f646;
	abs.f32 	%f648, %f631;
	setp.gt.f32 	%p56, %f648, 0f43180000;
	setp.lt.f32 	%p57, %f631, 0f00000000;
	selp.f32 	%f649, 0f00000000, 0f7F800000, %p57;
	selp.f32 	%f52, %f649, %f647, %p56;
	setp.eq.f32 	%p58, %f50, 0f3F800000;
	or.pred  	%p59, %p7, %p58;
	mov.f32 	%f2401, 0f3F800000;
	@%p59 bra 	$L__BB0_38;
	setp.num.f32 	%p60, %f51, %f51;
	abs.f32 	%f650, %f13;
	setp.num.f32 	%p61, %f650, %f650;
	and.pred  	%p62, %p60, %p61;
	@%p62 bra 	$L__BB0_33;
	add.rn.f32 	%f2401, %f50, %f13;
	bra.uni 	$L__BB0_38;
$L__BB0_33:
	setp.neu.f32 	%p63, %f50, 0f00000000;
	setp.neu.f32 	%p64, %f51, 0f7F800000;
	and.pred  	%p65, %p63, %p64;
	@%p65 bra 	$L__BB0_35;
	setp.neu.f32 	%p71, %f14, 0f3F800000;
	add.f32 	%f653, %f50, %f50;
	mov.b32 	%r115, %f653;
	setp.lt.s32 	%p72, %r69, 0;
	xor.b32  	%r116, %r115, 2139095040;
	selp.b32 	%r117, %r116, %r115, %p72;
	and.b32  	%r118, %r117, 2147483647;
	selp.b32 	%r119, %r118, %r117, %p71;
	mov.b32 	%f2401, %r119;
	bra.uni 	$L__BB0_38;
$L__BB0_35:
	setp.eq.f32 	%p66, %f50, 0fBF800000;
	setp.eq.f32 	%p67, %f650, 0f7F800000;
	and.pred  	%p68, %p66, %p67;
	@%p68 bra 	$L__BB0_38;
	setp.geu.f32 	%p69, %f50, 0f00000000;
	mov.f32 	%f2401, %f52;
	@%p69 bra 	$L__BB0_38;
	setp.neu.f32 	%p70, %f14, 0f3F800000;
	neg.f32 	%f652, %f52;
	selp.f32 	%f2401, %f52, %f652, %p70;
$L__BB0_38:
	sub.f32 	%f654, %f49, %f223;
	fma.rn.f32 	%f655, %f654, %f654, %f22;
	add.f32 	%f656, %f655, %f23;
	sqrt.rn.f32 	%f657, %f656;
	mul.f32 	%f658, %f657, %f657;
	sub.f32 	%f2409, %f24, %f658;
	@%p22 bra 	$L__BB0_50;
	add.s32 	%r121, %r68, -1;
	and.b32  	%r13, %r68, 7;
	setp.lt.u32 	%p74, %r121, 7;
	mov.b32 	%r267, 0;
	@%p74 bra 	$L__BB0_42;
	and.b32  	%r267, %r68, 2147483640;
	neg.s32 	%r265, %r267;
	add.s64 	%rd78, %rd1, 64;
$L__BB0_41:
	.pragma "nounroll";
	ld.global.f32 	%f660, [%rd78+-64];
	ld.global.f32 	%f661, [%rd78+-60];
	ld.global.f32 	%f662, [%rd78+-56];
	sub.f32 	%f663, %f49, %f660;
	sub.f32 	%f664, %f7, %f661;
	sub.f32 	%f665, %f8, %f662;
	mul.f32 	%f666, %f664, %f664;
	fma.rn.f32 	%f667, %f663, %f663, %f666;
	fma.rn.f32 	%f668, %f665, %f665, %f667;
	sqrt.rn.f32 	%f669, %f668;
	mul.f32 	%f670, %f669, %f669;
	ld.global.f32 	%f671, [%rd78+-52];
	mul.f32 	%f672, %f671, %f671;
	sub.f32 	%f673, %f670, %f672;
	mul.f32 	%f674, %f2409, %f673;
	ld.global.f32 	%f675, [%rd78+-48];
	ld.global.f32 	%f676, [%rd78+-44];
	ld.global.f32 	%f677, [%rd78+-40];
	sub.f32 	%f678, %f49, %f675;
	sub.f32 	%f679, %f7, %f676;
	sub.f32 	%f680, %f8, %f677;
	mul.f32 	%f681, %f679, %f679;
	fma.rn.f32 	%f682, %f678, %f678, %f681;
	fma.rn.f32 	%f683, %f680, %f680, %f682;
	sqrt.rn.f32 	%f684, %f683;
	mul.f32 	%f685, %f684, %f684;
	ld.global.f32 	%f686, [%rd78+-36];
	mul.f32 	%f687, %f686, %f686;
	sub.f32 	%f688, %f685, %f687;
	mul.f32 	%f689, %f674, %f688;
	ld.global.f32 	%f690, [%rd78+-32];
	ld.global.f32 	%f691, [%rd78+-28];
	ld.global.f32 	%f692, [%rd78+-24];
	sub.f32 	%f693, %f49, %f690;
	sub.f32 	%f694, %f7, %f691;
	sub.f32 	%f695, %f8, %f692;
	mul.f32 	%f696, %f694, %f694;
	fma.rn.f32 	%f697, %f693, %f693, %f696;
	fma.rn.f32 	%f698, %f695, %f695, %f697;
	sqrt.rn.f32 	%f699, %f698;
	mul.f32 	%f700, %f699, %f699;
	ld.global.f32 	%f701, [%rd78+-20];
	mul.f32 	%f702, %f701, %f701;
	sub.f32 	%f703, %f700, %f702;
	mul.f32 	%f704, %f689, %f703;
	ld.global.f32 	%f705, [%rd78+-16];
	ld.global.f32 	%f706, [%rd78+-12];
	ld.global.f32 	%f707, [%rd78+-8];
	sub.f32 	%f708, %f49, %f705;
	sub.f32 	%f709, %f7, %f706;
	sub.f32 	%f710, %f8, %f707;
	mul.f32 	%f711, %f709, %f709;
	fma.rn.f32 	%f712, %f708, %f708, %f711;
	fma.rn.f32 	%f713, %f710, %f710, %f712;
	sqrt.rn.f32 	%f714, %f713;
	mul.f32 	%f715, %f714, %f714;
	ld.global.f32 	%f716, [%rd78+-4];
	mul.f32 	%f717, %f716, %f716;
	sub.f32 	%f718, %f715, %f717;
	mul.f32 	%f719, %f704, %f718;
	ld.global.f32 	%f720, [%rd78];
	ld.global.f32 	%f721, [%rd78+4];
	ld.global.f32 	%f722, [%rd78+8];
	sub.f32 	%f723, %f49, %f720;
	sub.f32 	%f724, %f7, %f721;
	sub.f32 	%f725, %f8, %f722;
	mul.f32 	%f726, %f724, %f724;
	fma.rn.f32 	%f727, %f723, %f723, %f726;
	fma.rn.f32 	%f728, %f725, %f725, %f727;
	sqrt.rn.f32 	%f729, %f728;
	mul.f32 	%f730, %f729, %f729;
	ld.global.f32 	%f731, [%rd78+12];
	mul.f32 	%f732, %f731, %f731;
	sub.f32 	%f733, %f730, %f732;
	mul.f32 	%f734, %f719, %f733;
	ld.global.f32 	%f735, [%rd78+16];
	ld.global.f32 	%f736, [%rd78+20];
	ld.global.f32 	%f737, [%rd78+24];
	sub.f32 	%f738, %f49, %f735;
	sub.f32 	%f739, %f7, %f736;
	sub.f32 	%f740, %f8, %f737;
	mul.f32 	%f741, %f739, %f739;
	fma.rn.f32 	%f742, %f738, %f738, %f741;
	fma.rn.f32 	%f743, %f740, %f740, %f742;
	sqrt.rn.f32 	%f744, %f743;
	mul.f32 	%f745, %f744, %f744;
	ld.global.f32 	%f746, [%rd78+28];
	mul.f32 	%f747, %f746, %f746;
	sub.f32 	%f748, %f745, %f747;
	mul.f32 	%f749, %f734, %f748;
	ld.global.f32 	%f750, [%rd78+32];
	ld.global.f32 	%f751, [%rd78+36];
	ld.global.f32 	%f752, [%rd78+40];
	sub.f32 	%f753, %f49, %f750;
	sub.f32 	%f754, %f7, %f751;
	sub.f32 	%f755, %f8, %f752;
	mul.f32 	%f756, %f754, %f754;
	fma.rn.f32 	%f757, %f753, %f753, %f756;
	fma.rn.f32 	%f758, %f755, %f755, %f757;
	sqrt.rn.f32 	%f759, %f758;
	mul.f32 	%f760, %f759, %f759;
	ld.global.f32 	%f761, [%rd78+44];
	mul.f32 	%f762, %f761, %f761;
	sub.f32 	%f763, %f760, %f762;
	mul.f32 	%f764, %f749, %f763;
	ld.global.f32 	%f765, [%rd78+48];
	ld.global.f32 	%f766, [%rd78+52];
	ld.global.f32 	%f767, [%rd78+56];
	sub.f32 	%f768, %f49, %f765;
	sub.f32 	%f769, %f7, %f766;
	sub.f32 	%f770, %f8, %f767;
	mul.f32 	%f771, %f769, %f769;
	fma.rn.f32 	%f772, %f768, %f768, %f771;
	fma.rn.f32 	%f773, %f770, %f770, %f772;
	sqrt.rn.f32 	%f774, %f773;
	mul.f32 	%f775, %f774, %f774;
	ld.global.f32 	%f776, [%rd78+60];
	mul.f32 	%f777, %f776, %f776;
	sub.f32 	%f778, %f775, %f777;
	mul.f32 	%f2409, %f764, %f778;
	add.s32 	%r265, %r265, 8;
	add.s64 	%rd78, %rd78, 128;
	setp.ne.s32 	%p75, %r265, 0;
	@%p75 bra 	$L__BB0_41;
$L__BB0_42:
	setp.eq.s32 	%p76, %r13, 0;
	@%p76 bra 	$L__BB0_50;
	and.b32  	%r19, %r68, 3;
	setp.lt.u32 	%p77, %r13, 4;
	@%p77 bra 	$L__BB0_45;
	mul.wide.u32 	%rd40, %r267, 16;
	add.s64 	%rd41, %rd1, %rd40;
	ld.global.f32 	%f780, [%rd41];
	ld.global.f32 	%f781, [%rd41+4];
	ld.global.f32 	%f782, [%rd41+8];
	sub.f32 	%f783, %f49, %f780;
	sub.f32 	%f784, %f7, %f781;
	sub.f32 	%f785, %f8, %f782;
	mul.f32 	%f786, %f784, %f784;
	fma.rn.f32 	%f787, %f783, %f783, %f786;
	fma.rn.f32 	%f788, %f785, %f785, %f787;
	sqrt.rn.f32 	%f789, %f788;
	mul.f32 	%f790, %f789, %f789;
	ld.global.f32 	%f791, [%rd41+12];
	mul.f32 	%f792, %f791, %f791;
	sub.f32 	%f793, %f790, %f792;
	mul.f32 	%f794, %f2409, %f793;
	ld.global.f32 	%f795, [%rd41+16];
	ld.global.f32 	%f796, [%rd41+20];
	ld.global.f32 	%f797, [%rd41+24];
	sub.f32 	%f798, %f49, %f795;
	sub.f32 	%f799, %f7, %f796;
	sub.f32 	%f800, %f8, %f797;
	mul.f32 	%f801, %f799, %f799;
	fma.rn.f32 	%f802, %f798, %f798, %f801;
	fma.rn.f32 	%f803, %f800, %f800, %f802;
	sqrt.rn.f32 	%f804, %f803;
	mul.f32 	%f805, %f804, %f804;
	ld.global.f32 	%f806, [%rd41+28];
	mul.f32 	%f807, %f806, %f806;
	sub.f32 	%f808, %f805, %f807;
	mul.f32 	%f809, %f794, %f808;
	ld.global.f32 	%f810, [%rd41+32];
	ld.global.f32 	%f811, [%rd41+36];
	ld.global.f32 	%f812, [%rd41+40];
	sub.f32 	%f813, %f49, %f810;
	sub.f32 	%f814, %f7, %f811;
	sub.f32 	%f815, %f8, %f812;
	mul.f32 	%f816, %f814, %f814;
	fma.rn.f32 	%f817, %f813, %f813, %f816;
	fma.rn.f32 	%f818, %f815, %f815, %f817;
	sqrt.rn.f32 	%f819, %f818;
	mul.f32 	%f820, %f819, %f819;
	ld.global.f32 	%f821, [%rd41+44];
	mul.f32 	%f822, %f821, %f821;
	sub.f32 	%f823, %f820, %f822;
	mul.f32 	%f824, %f809, %f823;
	ld.global.f32 	%f825, [%rd41+48];
	ld.global.f32 	%f826, [%rd41+52];
	ld.global.f32 	%f827, [%rd41+56];
	sub.f32 	%f828, %f49, %f825;
	sub.f32 	%f829, %f7, %f826;
	sub.f32 	%f830, %f8, %f827;
	mul.f32 	%f831, %f829, %f829;
	fma.rn.f32 	%f832, %f828, %f828, %f831;
	fma.rn.f32 	%f833, %f830, %f830, %f832;
	sqrt.rn.f32 	%f834, %f833;
	mul.f32 	%f835, %f834, %f834;
	ld.global.f32 	%f836, [%rd41+60];
	mul.f32 	%f837, %f836, %f836;
	sub.f32 	%f838, %f835, %f837;
	mul.f32 	%f2409, %f824, %f838;
	add.s32 	%r267, %r267, 4;
$L__BB0_45:
	setp.eq.s32 	%p78, %r19, 0;
	@%p78 bra 	$L__BB0_50;
	setp.eq.s32 	%p79, %r19, 1;
	@%p79 bra 	$L__BB0_48;
	mul.wide.u32 	%rd42, %r267, 16;
	add.s64 	%rd43, %rd1, %rd42;
	ld.global.f32 	%f840, [%rd43];
	ld.global.f32 	%f841, [%rd43+4];
	ld.global.f32 	%f842, [%rd43+8];
	sub.f32 	%f843, %f49, %f840;
	sub.f32 	%f844, %f7, %f841;
	sub.f32 	%f845, %f8, %f842;
	mul.f32 	%f846, %f844, %f844;
	fma.rn.f32 	%f847, %f843, %f843, %f846;
	fma.rn.f32 	%f848, %f845, %f845, %f847;
	sqrt.rn.f32 	%f849, %f848;
	mul.f32 	%f850, %f849, %f849;
	ld.global.f32 	%f851, [%rd43+12];
	mul.f32 	%f852, %f851, %f851;
	sub.f32 	%f853, %f850, %f852;
	mul.f32 	%f854, %f2409, %f853;
	ld.global.f32 	%f855, [%rd43+16];
	ld.global.f32 	%f856, [%rd43+20];
	ld.global.f32 	%f857, [%rd43+24];
	sub.f32 	%f858, %f49, %f855;
	sub.f32 	%f859, %f7, %f856;
	sub.f32 	%f860, %f8, %f857;
	mul.f32 	%f861, %f859, %f859;
	fma.rn.f32 	%f862, %f858, %f858, %f861;
	fma.rn.f32 	%f863, %f860, %f860, %f862;
	sqrt.rn.f32 	%f864, %f863;
	mul.f32 	%f865, %f864, %f864;
	ld.global.f32 	%f866, [%rd43+28];
	mul.f32 	%f867, %f866, %f866;
	sub.f32 	%f868, %f865, %f867;
	mul.f32 	%f2409, %f854, %f868;
	add.s32 	%r267, %r267, 2;
$L__BB0_48:
	and.b32  	%r122, %r68, 1;
	setp.eq.b32 	%p80, %r122, 1;
	not.pred 	%p81, %p80;
	@%p81 bra 	$L__BB0_50;
	mul.wide.u32 	%rd44, %r267, 16;
	add.s64 	%rd45, %rd1, %rd44;
	ld.global.f32 	%f869, [%rd45];
	ld.global.f32 	%f870, [%rd45+4];
	ld.global.f32 	%f871, [%rd45+8];
	sub.f32 	%f872, %f49, %f869;
	sub.f32 	%f873, %f7, %f870;
	sub.f32 	%f874, %f8, %f871;
	mul.f32 	%f875, %f873, %f873;
	fma.rn.f32 	%f876, %f872, %f872, %f875;
	fma.rn.f32 	%f877, %f874, %f874, %f876;
	sqrt.rn.f32 	%f878, %f877;
	mul.f32 	%f879, %f878, %f878;
	ld.global.f32 	%f880, [%rd45+12];
	mul.f32 	%f881, %f880, %f880;
	sub.f32 	%f882, %f879, %f881;
	mul.f32 	%f2409, %f2409, %f882;
$L__BB0_50:
	div.rn.f32 	%f71, %f2401, %f2409;
	setp.lt.f32 	%p82, %f71, 0f00000000;
	mov.f32 	%f2410, 0f3F800000;
	@%p82 bra 	$L__BB0_59;
	add.f32 	%f885, %f71, 0f3F800000;
	div.rn.f32 	%f72, %f71, %f885;
	cvt.rn.f32.s32 	%f886, %r69;
	rcp.rn.f32 	%f73, %f886;
	mul.f32 	%f887, %f73, 0f3F000000;
	cvt.rzi.f32.f32 	%f888, %f887;
	add.f32 	%f889, %f888, %f888;
	sub.f32 	%f890, %f73, %f889;
	abs.f32 	%f74, %f890;
	abs.f32 	%f75, %f72;
	setp.lt.f32 	%p83, %f75, 0f00800000;
	mul.f32 	%f891, %f75, 0f4B800000;
	selp.f32 	%f892, %f891, %f75, %p83;
	selp.f32 	%f893, 0fC1C00000, 0f00000000, %p83;
	mov.b32 	%r123, %f892;
	add.s32 	%r124, %r123, -1060439283;
	and.b32  	%r125, %r124, -8388608;
	sub.s32 	%r126, %r123, %r125;
	mov.b32 	%f894, %r126;
	cvt.rn.f32.s32 	%f895, %r125;
	fma.rn.f32 	%f896, %f895, 0f34000000, %f893;
	add.f32 	%f897, %f894, 0fBF800000;
	add.f32 	%f898, %f894, 0f3F800000;
	rcp.approx.ftz.f32 	%f899, %f898;
	add.f32 	%f900, %f897, %f897;
	mul.f32 	%f901, %f900, %f899;
	mul.f32 	%f902, %f901, %f901;
	sub.f32 	%f903, %f897, %f901;
	add.f32 	%f904, %f903, %f903;
	neg.f32 	%f905, %f901;
	fma.rn.f32 	%f906, %f905, %f897, %f904;
	mul.rn.f32 	%f907, %f899, %f906;
	fma.rn.f32 	%f908, %f902, 0f3A2C32E4, 0f3B52E7DB;
	fma.rn.f32 	%f909, %f908, %f902, 0f3C93BB73;
	fma.rn.f32 	%f910, %f909, %f902, 0f3DF6384F;
	mul.rn.f32 	%f911, %f910, %f902;
	fma.rn.f32 	%f912, %f901, 0f3FB8AA3B, %f896;
	sub.f32 	%f913, %f896, %f912;
	fma.rn.f32 	%f914, %f901, 0f3FB8AA3B, %f913;
	fma.rn.f32 	%f915, %f907, 0f3FB8AA3B, %f914;
	fma.rn.f32 	%f916, %f901, 0f32A55E34, %f915;
	mul.f32 	%f917, %f911, 0f40400000;
	fma.rn.f32 	%f918, %f917, %f907, %f916;
	fma.rn.f32 	%f919, %f911, %f901, %f918;
	add.rn.f32 	%f920, %f912, %f919;
	neg.f32 	%f921, %f912;
	add.rn.f32 	%f922, %f920, %f921;
	neg.f32 	%f923, %f922;
	add.rn.f32 	%f924, %f919, %f923;
	mul.rn.f32 	%f925, %f920, %f73;
	neg.f32 	%f926, %f925;
	fma.rn.f32 	%f927, %f920, %f73, %f926;
	fma.rn.f32 	%f928, %f924, %f73, %f927;
	cvt.rni.f32.f32 	%f929, %f925;
	sub.f32 	%f930, %f925, %f929;
	add.f32 	%f931, %f930, %f928;
	fma.rn.f32 	%f932, %f931, 0f391FCB8E, 0f3AAF85ED;
	fma.rn.f32 	%f933, %f932, %f931, 0f3C1D9856;
	fma.rn.f32 	%f934, %f933, %f931, 0f3D6357BB;
	fma.rn.f32 	%f935, %f934, %f931, 0f3E75FDEC;
	fma.rn.f32 	%f936, %f935, %f931, 0f3F317218;
	fma.rn.f32 	%f937, %f936, %f931, 0f3F800000;
	cvt.rzi.s32.f32 	%r127, %f929;
	setp.gt.f32 	%p84, %f929, 0f00000000;
	selp.b32 	%r128, 0, -2097152000, %p84;
	add.s32 	%r129, %r128, 2130706432;
	mov.b32 	%f938, %r129;
	mul.f32 	%f939, %f937, %f938;
	shl.b32 	%r130, %r127, 23;
	sub.s32 	%r131, %r130, %r128;
	mov.b32 	%f940, %r131;
	mul.f32 	%f941, %f939, %f940;
	abs.f32 	%f942, %f925;
	setp.gt.f32 	%p85, %f942, 0f43180000;
	setp.lt.f32 	%p86, %f925, 0f00000000;
	selp.f32 	%f943, 0f00000000, 0f7F800000, %p86;
	selp.f32 	%f76, %f943, %f941, %p85;
	setp.eq.f32 	%p87, %f72, 0f3F800000;
	setp.eq.f32 	%p88, %f73, 0f00000000;
	or.pred  	%p89, %p88, %p87;
	@%p89 bra 	$L__BB0_59;
	setp.num.f32 	%p90, %f75, %f75;
	abs.f32 	%f944, %f73;
	setp.num.f32 	%p91, %f944, %f944;
	and.pred  	%p92, %p90, %p91;
	@%p92 bra 	$L__BB0_54;
	add.rn.f32 	%f2410, %f72, %f73;
	bra.uni 	$L__BB0_59;
$L__BB0_54:
	setp.neu.f32 	%p93, %f72, 0f00000000;
	setp.neu.f32 	%p94, %f75, 0f7F800000;
	and.pred  	%p95, %p93, %p94;
	@%p95 bra 	$L__BB0_56;
	setp.neu.f32 	%p102, %f74, 0f3F800000;
	add.f32 	%f949, %f72, %f72;
	mov.b32 	%r132, %f949;
	setp.lt.f32 	%p103, %f73, 0f00000000;
	xor.b32  	%r133, %r132, 2139095040;
	selp.b32 	%r134, %r133, %r132, %p103;
	and.b32  	%r135, %r134, 2147483647;
	selp.b32 	%r136, %r135, %r134, %p102;
	mov.b32 	%f2410, %r136;
	bra.uni 	$L__BB0_59;
$L__BB0_56:
	setp.eq.f32 	%p96, %f72, 0fBF800000;
	setp.eq.f32 	%p97, %f944, 0f7F800000;
	and.pred  	%p98, %p96, %p97;
	@%p98 bra 	$L__BB0_59;
	setp.geu.f32 	%p99, %f72, 0f00000000;
	mov.f32 	%f2410, %f76;
	@%p99 bra 	$L__BB0_59;
	setp.neu.f32 	%p100, %f74, 0f3F800000;
	neg.f32 	%f946, %f76;
	selp.f32 	%f947, %f76, %f946, %p100;
	cvt.rmi.f32.f32 	%f948, %f73;
	setp.neu.f32 	%p101, %f73, %f948;
	selp.f32 	%f2410, 0f7FFFFFFF, %f947, %p101;
$L__BB0_59:
	sub.f32 	%f82, %f2400, %f2410;
	add.f32 	%f83, %f227, %f7;
	sub.f32 	%f951, %f6, %f220;
	sub.f32 	%f952, %f83, %f221;
	mul.f32 	%f84, %f951, %f951;
	fma.rn.f32 	%f953, %f952, %f952, %f84;
	add.f32 	%f954, %f11, %f953;
	sqrt.rn.f32 	%f85, %f954;
	abs.f32 	%f86, %f85;
	setp.lt.f32 	%p105, %f86, 0f00800000;
	mul.f32 	%f955, %f86, 0f4B800000;
	selp.f32 	%f956, %f955, %f86, %p105;
	selp.f32 	%f957, 0fC1C00000, 0f00000000, %p105;
	mov.b32 	%r137, %f956;
	add.s32 	%r138, %r137, -1060439283;
	and.b32  	%r139, %r138, -8388608;
	sub.s32 	%r140, %r137, %r139;
	mov.b32 	%f958, %r140;
	cvt.rn.f32.s32 	%f959, %r139;
	fma.rn.f32 	%f960, %f959, 0f34000000, %f957;
	add.f32 	%f961, %f958, 0fBF800000;
	add.f32 	%f962, %f958, 0f3F800000;
	rcp.approx.ftz.f32 	%f963, %f962;
	add.f32 	%f964, %f961, %f961;
	mul.f32 	%f965, %f964, %f963;
	mul.f32 	%f966, %f965, %f965;
	sub.f32 	%f967, %f961, %f965;
	add.f32 	%f968, %f967, %f967;
	neg.f32 	%f969, %f965;
	fma.rn.f32 	%f970, %f969, %f961, %f968;
	mul.rn.f32 	%f971, %f963, %f970;
	fma.rn.f32 	%f972, %f966, 0f3A2C32E4, 0f3B52E7DB;
	fma.rn.f32 	%f973, %f972, %f966, 0f3C93BB73;
	fma.rn.f32 	%f974, %f973, %f966, 0f3DF6384F;
	mul.rn.f32 	%f975, %f974, %f966;
	fma.rn.f32 	%f976, %f965, 0f3FB8AA3B, %f960;
	sub.f32 	%f977, %f960, %f976;
	fma.rn.f32 	%f978, %f965, 0f3FB8AA3B, %f977;
	fma.rn.f32 	%f979, %f971, 0f3FB8AA3B, %f978;
	fma.rn.f32 	%f980, %f965, 0f32A55E34, %f979;
	mul.f32 	%f981, %f975, 0f40400000;
	fma.rn.f32 	%f982, %f981, %f971, %f980;
	fma.rn.f32 	%f983, %f975, %f965, %f982;
	add.rn.f32 	%f984, %f976, %f983;
	neg.f32 	%f985, %f976;
	add.rn.f32 	%f986, %f984, %f985;
	neg.f32 	%f987, %f986;
	add.rn.f32 	%f988, %f983, %f987;
	mul.rn.f32 	%f989, %f984, %f13;
	neg.f32 	%f990, %f989;
	fma.rn.f32 	%f991, %f984, %f13, %f990;
	fma.rn.f32 	%f992, %f988, %f13, %f991;
	cvt.rni.f32.f32 	%f993, %f989;
	sub.f32 	%f994, %f989, %f993;
	add.f32 	%f995, %f994, %f992;
	fma.rn.f32 	%f996, %f995, 0f391FCB8E, 0f3AAF85ED;
	fma.rn.f32 	%f997, %f996, %f995, 0f3C1D9856;
	fma.rn.f32 	%f998, %f997, %f995, 0f3D6357BB;
	fma.rn.f32 	%f999, %f998, %f995, 0f3E75FDEC;
	fma.rn.f32 	%f1000, %f999, %f995, 0f3F317218;
	fma.rn.f32 	%f1001, %f1000, %f995, 0f3F800000;
	cvt.rzi.s32.f32 	%r141, %f993;
	setp.gt.f32 	%p106, %f993, 0f00000000;
	selp.b32 	%r142, 0, -2097152000, %p106;
	add.s32 	%r143, %r142, 2130706432;
	mov.b32 	%f1002, %r143;
	mul.f32 	%f1003, %f1001, %f1002;
	shl.b32 	%r144, %r141, 23;
	sub.s32 	%r145, %r144, %r142;
	mov.b32 	%f1004, %r145;
	mul.f32 	%f1005, %f1003, %f1004;
	abs.f32 	%f1006, %f989;
	setp.gt.f32 	%p107, %f1006, 0f43180000;
	setp.lt.f32 	%p108, %f989, 0f00000000;
	selp.f32 	%f1007, 0f00000000, 0f7F800000, %p108;
	selp.f32 	%f87, %f1007, %f1005, %p107;
	setp.eq.f32 	%p109, %f85, 0f3F800000;
	or.pred  	%p110, %p7, %p109;
	mov.f32 	%f2411, 0f3F800000;
	@%p110 bra 	$L__BB0_67;
	setp.num.f32 	%p111, %f86, %f86;
	abs.f32 	%f1008, %f13;
	setp.num.f32 	%p112, %f1008, %f1008;
	and.pred  	%p113, %p111, %p112;
	@%p113 bra 	$L__BB0_62;
	add.rn.f32 	%f2411, %f85, %f13;
	bra.uni 	$L__BB0_67;
$L__BB0_62:
	setp.neu.f32 	%p114, %f85, 0f00000000;
	setp.neu.f32 	%p115, %f86, 0f7F800000;
	and.pred  	%p116, %p114, %p115;
	@%p116 bra 	$L__BB0_64;
	setp.neu.f32 	%p122, %f14, 0f3F800000;
	add.f32 	%f1011, %f85, %f85;
	mov.b32 	%r146, %f1011;
	setp.lt.s32 	%p123, %r69, 0;
	xor.b32  	%r147, %r146, 2139095040;
	selp.b32 	%r148, %r147, %r146, %p123;
	and.b32  	%r149, %r148, 2147483647;
	selp.b32 	%r150, %r149, %r148, %p122;
	mov.b32 	%f2411, %r150;
	bra.uni 	$L__BB0_67;
$L__BB0_64:
	setp.eq.f32 	%p117, %f85, 0fBF800000;
	setp.eq.f32 	%p118, %f1008, 0f7F800000;
	and.pred  	%p119, %p117, %p118;
	@%p119 bra 	$L__BB0_67;
	setp.geu.f32 	%p120, %f85, 0f00000000;
	mov.f32 	%f2411, %f87;
	@%p120 bra 	$L__BB0_67;
	setp.neu.f32 	%p121, %f14, 0f3F800000;
	neg.f32 	%f1010, %f87;
	selp.f32 	%f2411, %f87, %f1010, %p121;
$L__BB0_67:
	sub.f32 	%f1012, %f6, %f223;
	sub.f32 	%f1013, %f83, %f224;
	mul.f32 	%f93, %f1012, %f1012;
	fma.rn.f32 	%f1014, %f1013, %f1013, %f93;
	add.f32 	%f1015, %f23, %f1014;
	sqrt.rn.f32 	%f1016, %f1015;
	mul.f32 	%f1017, %f1016, %f1016;
	sub.f32 	%f2419, %f24, %f1017;
	@%p22 bra 	$L__BB0_79;
	add.s32 	%r152, %r68, -1;
	and.b32  	%r24, %r68, 7;
	setp.lt.u32 	%p125, %r152, 7;
	mov.b32 	%r271, 0;
	@%p125 bra 	$L__BB0_71;
	and.b32  	%r271, %r68, 2147483640;
	neg.s32 	%r269, %r271;
	add.s64 	%rd79, %rd1, 64;
$L__BB0_70:
	.pragma "nounroll";
	ld.global.f32 	%f1019, [%rd79+-64];
	ld.global.f32 	%f1020, [%rd79+-60];
	ld.global.f32 	%f1021, [%rd79+-56];
	sub.f32 	%f1022, %f6, %f1019;
	sub.f32 	%f1023, %f83, %f1020;
	sub.f32 	%f1024, %f8, %f1021;
	mul.f32 	%f1025, %f1023, %f1023;
	fma.rn.f32 	%f1026, %f1022, %f1022, %f1025;
	fma.rn.f32 	%f1027, %f1024, %f1024, %f1026;
	sqrt.rn.f32 	%f1028, %f1027;
	mul.f32 	%f1029, %f1028, %f1028;
	ld.global.f32 	%f1030, [%rd79+-52];
	mul.f32 	%f1031, %f1030, %f1030;
	sub.f32 	%f1032, %f1029, %f1031;
	mul.f32 	%f1033, %f2419, %f1032;
	ld.global.f32 	%f1034, [%rd79+-48];
	ld.global.f32 	%f1035, [%rd79+-44];
	ld.global.f32 	%f1036, [%rd79+-40];
	sub.f32 	%f1037, %f6, %f1034;
	sub.f32 	%f1038, %f83, %f1035;
	sub.f32 	%f1039, %f8, %f1036;
	mul.f32 	%f1040, %f1038, %f1038;
	fma.rn.f32 	%f1041, %f1037, %f1037, %f1040;
	fma.rn.f32 	%f1042, %f1039, %f1039, %f1041;
	sqrt.rn.f32 	%f1043, %f1042;
	mul.f32 	%f1044, %f1043, %f1043;
	ld.global.f32 	%f1045, [%rd79+-36];
	mul.f32 	%f1046, %f1045, %f1045;
	sub.f32 	%f1047, %f1044, %f1046;
	mul.f32 	%f1048, %f1033, %f1047;
	ld.global.f32 	%f1049, [%rd79+-32];
	ld.global.f32 	%f1050, [%rd79+-28];
	ld.global.f32 	%f1051, [%rd79+-24];
	sub.f32 	%f1052, %f6, %f1049;
	sub.f32 	%f1053, %f83, %f1050;
	sub.f32 	%f1054, %f8, %f1051;
	mul.f32 	%f1055, %f1053, %f1053;
	fma.rn.f32 	%f1056, %f1052, %f1052, %f1055;
	fma.rn.f32 	%f1057, %f1054, %f1054, %f1056;
	sqrt.rn.f32 	%f1058, %f1057;
	mul.f32 	%f1059, %f1058, %f1058;
	ld.global.f32 	%f1060, [%rd79+-20];
	mul.f32 	%f1061, %f1060, %f1060;
	sub.f32 	%f1062, %f1059, %f1061;
	mul.f32 	%f1063, %f1048, %f1062;
	ld.global.f32 	%f1064, [%rd79+-16];
	ld.global.f32 	%f1065, [%rd79+-12];
	ld.global.f32 	%f1066, [%rd79+-8];
	sub.f32 	%f1067, %f6, %f1064;
	sub.f32 	%f1068, %f83, %f1065;
	sub.f32 	%f1069, %f8, %f1066;
	mul.f32 	%f1070, %f1068, %f1068;
	fma.rn.f32 	%f1071, %f1067, %f1067, %f1070;
	fma.rn.f32 	%f1072, %f1069, %f1069, %f1071;
	sqrt.rn.f32 	%f1073, %f1072;
	mul.f32 	%f1074, %f1073, %f1073;
	ld.global.f32 	%f1075, [%rd79+-4];
	mul.f32 	%f1076, %f1075, %f1075;
	sub.f32 	%f1077, %f1074, %f1076;
	mul.f32 	%f1078, %f1063, %f1077;
	ld.global.f32 	%f1079, [%rd79];
	ld.global.f32 	%f1080, [%rd79+4];
	ld.global.f32 	%f1081, [%rd79+8];
	sub.f32 	%f1082, %f6, %f1079;
	sub.f32 	%f1083, %f83, %f1080;
	sub.f32 	%f1084, %f8, %f1081;
	mul.f32 	%f1085, %f1083, %f1083;
	fma.rn.f32 	%f1086, %f1082, %f1082, %f1085;
	fma.rn.f32 	%f1087, %f1084, %f1084, %f1086;
	sqrt.rn.f32 	%f1088, %f1087;
	mul.f32 	%f1089, %f1088, %f1088;
	ld.global.f32 	%f1090, [%rd79+12];
	mul.f32 	%f1091, %f1090, %f1090;
	sub.f32 	%f1092, %f1089, %f1091;
	mul.f32 	%f1093, %f1078, %f1092;
	ld.global.f32 	%f1094, [%rd79+16];
	ld.global.f32 	%f1095, [%rd79+20];
	ld.global.f32 	%f1096, [%rd79+24];
	sub.f32 	%f1097, %f6, %f1094;
	sub.f32 	%f1098, %f83, %f1095;
	sub.f32 	%f1099, %f8, %f1096;
	mul.f32 	%f1100, %f1098, %f1098;
	fma.rn.f32 	%f1101, %f1097, %f1097, %f1100;
	fma.rn.f32 	%f1102, %f1099, %f1099, %f1101;
	sqrt.rn.f32 	%f1103, %f1102;
	mul.f32 	%f1104, %f1103, %f1103;
	ld.global.f32 	%f1105, [%rd79+28];
	mul.f32 	%f1106, %f1105, %f1105;
	sub.f32 	%f1107, %f1104, %f1106;
	mul.f32 	%f1108, %f1093, %f1107;
	ld.global.f32 	%f1109, [%rd79+32];
	ld.global.f32 	%f1110, [%rd79+36];
	ld.global.f32 	%f1111, [%rd79+40];
	sub.f32 	%f1112, %f6, %f1109;
	sub.f32 	%f1113, %f83, %f1110;
	sub.f32 	%f1114, %f8, %f1111;
	mul.f32 	%f1115, %f1113, %f1113;
	fma.rn.f32 	%f1116, %f1112, %f1112, %f1115;
	fma.rn.f32 	%f1117, %f1114, %f1114, %f1116;
	sqrt.rn.f32 	%f1118, %f1117;
	mul.f32 	%f1119, %f1118, %f1118;
	ld.global.f32 	%f1120, [%rd79+44];
	mul.f32 	%f1121, %f1120, %f1120;
	sub.f32 	%f1122, %f1119, %f1121;
	mul.f32 	%f1123, %f1108, %f1122;
	ld.global.f32 	%f1124, [%rd79+48];
	ld.global.f32 	%f1125, [%rd79+52];
	ld.global.f32 	%f1126, [%rd79+56];
	sub.f32 	%f1127, %f6, %f1124;
	sub.f32 	%f1128, %f83, %f1125;
	sub.f32 	%f1129, %f8, %f1126;
	mul.f32 	%f1130, %f1128, %f1128;
	fma.rn.f32 	%f1131, %f1127, %f1127, %f1130;
	fma.rn.f32 	%f1132, %f1129, %f1129, %f1131;
	sqrt.rn.f32 	%f1133, %f1132;
	mul.f32 	%f1134, %f1133, %f1133;
	ld.global.f32 	%f1135, [%rd79+60];
	mul.f32 	%f1136, %f1135, %f1135;
	sub.f32 	%f1137, %f1134, %f1136;
	mul.f32 	%f2419, %f1123, %f1137;
	add.s32 	%r269, %r269, 8;
	add.s64 	%rd79, %rd79, 128;
	setp.ne.s32 	%p126, %r269, 0;
	@%p126 bra 	$L__BB0_70;
$L__BB0_71:
	setp.eq.s32 	%p127, %r24, 0;
	@%p127 bra 	$L__BB0_79;
	and.b32  	%r30, %r68, 3;
	setp.lt.u32 	%p128, %r24, 4;
	@%p128 bra 	$L__BB0_74;
	mul.wide.u32 	%rd46, %r271, 16;
	add.s64 	%rd47, %rd1, %rd46;
	ld.global.f32 	%f1139, [%rd47];
	ld.global.f32 	%f1140, [%rd47+4];
	ld.global.f32 	%f1141, [%rd47+8];
	sub.f32 	%f1142, %f6, %f1139;
	sub.f32 	%f1143, %f83, %f1140;
	sub.f32 	%f1144, %f8, %f1141;
	mul.f32 	%f1145, %f1143, %f1143;
	fma.rn.f32 	%f1146, %f1142, %f1142, %f1145;
	fma.rn.f32 	%f1147, %f1144, %f1144, %f1146;
	sqrt.rn.f32 	%f1148, %f1147;
	mul.f32 	%f1149, %f1148, %f1148;
	ld.global.f32 	%f1150, [%rd47+12];
	mul.f32 	%f1151, %f1150, %f1150;
	sub.f32 	%f1152, %f1149, %f1151;
	mul.f32 	%f1153, %f2419, %f1152;
	ld.global.f32 	%f1154, [%rd47+16];
	ld.global.f32 	%f1155, [%rd47+20];
	ld.global.f32 	%f1156, [%rd47+24];
	sub.f32 	%f1157, %f6, %f1154;
	sub.f32 	%f1158, %f83, %f1155;
	sub.f32 	%f1159, %f8, %f1156;
	mul.f32 	%f1160, %f1158, %f1158;
	fma.rn.f32 	%f1161, %f1157, %f1157, %f1160;
	fma.rn.f32 	%f1162, %f1159, %f1159, %f1161;
	sqrt.rn.f32 	%f1163, %f1162;
	mul.f32 	%f1164, %f1163, %f1163;
	ld.global.f32 	%f1165, [%rd47+28];
	mul.f32 	%f1166, %f1165, %f1165;
	sub.f32 	%f1167, %f1164, %f1166;
	mul.f32 	%f1168, %f1153, %f1167;
	ld.global.f32 	%f1169, [%rd47+32];
	ld.global.f32 	%f1170, [%rd47+36];
	ld.global.f32 	%f1171, [%rd47+40];
	sub.f32 	%f1172, %f6, %f1169;
	sub.f32 	%f1173, %f83, %f1170;
	sub.f32 	%f1174, %f8, %f1171;
	mul.f32 	%f1175, %f1173, %f1173;
	fma.rn.f32 	%f1176, %f1172, %f1172, %f1175;
	fma.rn.f32 	%f1177, %f1174, %f1174, %f1176;
	sqrt.rn.f32 	%f1178, %f1177;
	mul.f32 	%f1179, %f1178, %f1178;
	ld.global.f32 	%f1180, [%rd47+44];
	mul.f32 	%f1181, %f1180, %f1180;
	sub.f32 	%f1182, %f1179, %f1181;
	mul.f32 	%f1183, %f1168, %f1182;
	ld.global.f32 	%f1184, [%rd47+48];
	ld.global.f32 	%f1185, [%rd47+52];
	ld.global.f32 	%f1186, [%rd47+56];
	sub.f32 	%f1187, %f6, %f1184;
	sub.f32 	%f1188, %f83, %f1185;
	sub.f32 	%f1189, %f8, %f1186;
	mul.f32 	%f1190, %f1188, %f1188;
	fma.rn.f32 	%f1191, %f1187, %f1187, %f1190;
	fma.rn.f32 	%f1192, %f1189, %f1189, %f1191;
	sqrt.rn.f32 	%f1193, %f1192;
	mul.f32 	%f1194, %f1193, %f1193;
	ld.global.f32 	%f1195, [%rd47+60];
	mul.f32 	%f1196, %f1195, %f1195;
	sub.f32 	%f1197, %f1194, %f1196;
	mul.f32 	%f2419, %f1183, %f1197;
	add.s32 	%r271, %r271, 4;
$L__BB0_74:
	setp.eq.s32 	%p129, %r30, 0;
	@%p129 bra 	$L__BB0_79;
	setp.eq.s32 	%p130, %r30, 1;
	@%p130 bra 	$L__BB0_77;
	mul.wide.u32 	%rd48, %r271, 16;
	add.s64 	%rd49, %rd1, %rd48;
	ld.global.f32 	%f1199, [%rd49];
	ld.global.f32 	%f1200, [%rd49+4];
	ld.global.f32 	%f1201, [%rd49+8];
	sub.f32 	%f1202, %f6, %f1199;
	sub.f32 	%f1203, %f83, %f1200;
	sub.f32 	%f1204, %f8, %f1201;
	mul.f32 	%f1205, %f1203, %f1203;
	fma.rn.f32 	%f1206, %f1202, %f1202, %f1205;
	fma.rn.f32 	%f1207, %f1204, %f1204, %f1206;
	sqrt.rn.f32 	%f1208, %f1207;
	mul.f32 	%f1209, %f1208, %f1208;
	ld.global.f32 	%f1210, [%rd49+12];
	mul.f32 	%f1211, %f1210, %f1210;
	sub.f32 	%f1212, %f1209, %f1211;
	mul.f32 	%f1213, %f2419, %f1212;
	ld.global.f32 	%f1214, [%rd49+16];
	ld.global.f32 	%f1215, [%rd49+20];
	ld.global.f32 	%f1216, [%rd49+24];
	sub.f32 	%f1217, %f6, %f1214;
	sub.f32 	%f1218, %f83, %f1215;
	sub.f32 	%f1219, %f8, %f1216;
	mul.f32 	%f1220, %f1218, %f1218;
	fma.rn.f32 	%f1221, %f1217, %f1217, %f1220;
	fma.rn.f32 	%f1222, %f1219, %f1219, %f1221;
	sqrt.rn.f32 	%f1223, %f1222;
	mul.f32 	%f1224, %f1223, %f1223;
	ld.global.f32 	%f1225, [%rd49+28];
	mul.f32 	%f1226, %f1225, %f1225;
	sub.f32 	%f1227, %f1224, %f1226;
	mul.f32 	%f2419, %f1213, %f1227;
	add.s32 	%r271, %r271, 2;
$L__BB0_77:
	and.b32  	%r153, %r68, 1;
	setp.eq.b32 	%p131, %r153, 1;
	not.pred 	%p132, %p131;
	@%p132 bra 	$L__BB0_79;
	mul.wide.u32 	%rd50, %r271, 16;
	add.s64 	%rd51, %rd1, %rd50;
	ld.global.f32 	%f1228, [%rd51];
	ld.global.f32 	%f1229, [%rd51+4];
	ld.global.f32 	%f1230, [%rd51+8];
	sub.f32 	%f1231, %f6, %f1228;
	sub.f32 	%f1232, %f83, %f1229;
	sub.f32 	%f1233, %f8, %f1230;
	mul.f32 	%f1234, %f1232, %f1232;
	fma.rn.f32 	%f1235, %f1231, %f1231, %f1234;
	fma.rn.f32 	%f1236, %f1233, %f1233, %f1235;
	sqrt.rn.f32 	%f1237, %f1236;
	mul.f32 	%f1238, %f1237, %f1237;
	ld.global.f32 	%f1239, [%rd51+12];
	mul.f32 	%f1240, %f1239, %f1239;
	sub.f32 	%f1241, %f1238, %f1240;
	mul.f32 	%f2419, %f2419, %f1241;
$L__BB0_79:
	div.rn.f32 	%f107, %f2411, %f2419;
	setp.lt.f32 	%p133, %f107, 0f00000000;
	mov.f32 	%f2420, 0f3F800000;
	@%p133 bra 	$L__BB0_88;
	add.f32 	%f1244, %f107, 0f3F800000;
	div.rn.f32 	%f108, %f107, %f1244;
	cvt.rn.f32.s32 	%f1245, %r69;
	rcp.rn.f32 	%f109, %f1245;
	mul.f32 	%f1246, %f109, 0f3F000000;
	cvt.rzi.f32.f32 	%f1247, %f1246;
	add.f32 	%f1248, %f1247, %f1247;
	sub.f32 	%f1249, %f109, %f1248;
	abs.f32 	%f110, %f1249;
	abs.f32 	%f111, %f108;
	setp.lt.f32 	%p134, %f111, 0f00800000;
	mul.f32 	%f1250, %f111, 0f4B800000;
	selp.f32 	%f1251, %f1250, %f111, %p134;
	selp.f32 	%f1252, 0fC1C00000, 0f00000000, %p134;
	mov.b32 	%r154, %f1251;
	add.s32 	%r155, %r154, -1060439283;
	and.b32  	%r156, %r155, -8388608;
	sub.s32 	%r157, %r154, %r156;
	mov.b32 	%f1253, %r157;
	cvt.rn.f32.s32 	%f1254, %r156;
	fma.rn.f32 	%f1255, %f1254, 0f34000000, %f1252;
	add.f32 	%f1256, %f1253, 0fBF800000;
	add.f32 	%f1257, %f1253, 0f3F800000;
	rcp.approx.ftz.f32 	%f1258, %f1257;
	add.f32 	%f1259, %f1256, %f1256;
	mul.f32 	%f1260, %f1259, %f1258;
	mul.f32 	%f1261, %f1260, %f1260;
	sub.f32 	%f1262, %f1256, %f1260;
	add.f32 	%f1263, %f1262, %f1262;
	neg.f32 	%f1264, %f1260;
	fma.rn.f32 	%f1265, %f1264, %f1256, %f1263;
	mul.rn.f32 	%f1266, %f1258, %f1265;
	fma.rn.f32 	%f1267, %f1261, 0f3A2C32E4, 0f3B52E7DB;
	fma.rn.f32 	%f1268, %f1267, %f1261, 0f3C93BB73;
	fma.rn.f32 	%f1269, %f1268, %f1261, 0f3DF6384F;
	mul.rn.f32 	%f1270, %f1269, %f1261;
	fma.rn.f32 	%f1271, %f1260, 0f3FB8AA3B, %f1255;
	sub.f32 	%f1272, %f1255, %f1271;
	fma.rn.f32 	%f1273, %f1260, 0f3FB8AA3B, %f1272;
	fma.rn.f32 	%f1274, %f1266, 0f3FB8AA3B, %f1273;
	fma.rn.f32 	%f1275, %f1260, 0f32A55E34, %f1274;
	mul.f32 	%f1276, %f1270, 0f40400000;
	fma.rn.f32 	%f1277, %f1276, %f1266, %f1275;
	fma.rn.f32 	%f1278, %f1270, %f1260, %f1277;
	add.rn.f32 	%f1279, %f1271, %f1278;
	neg.f32 	%f1280, %f1271;
	add.rn.f32 	%f1281, %f1279, %f1280;
	neg.f32 	%f1282, %f1281;
	add.rn.f32 	%f1283, %f1278, %f1282;
	mul.rn.f32 	%f1284, %f1279, %f109;
	neg.f32 	%f1285, %f1284;
	fma.rn.f32 	%f1286, %f1279, %f109, %f1285;
	fma.rn.f32 	%f1287, %f1283, %f109, %f1286;
	cvt.rni.f32.f32 	%f1288, %f1284;
	sub.f32 	%f1289, %f1284, %f1288;
	add.f32 	%f1290, %f1289, %f1287;
	fma.rn.f32 	%f1291, %f1290, 0f391FCB8E, 0f3AAF85ED;
	fma.rn.f32 	%f1292, %f1291, %f1290, 0f3C1D9856;
	fma.rn.f32 	%f1293, %f1292, %f1290, 0f3D6357BB;
	fma.rn.f32 	%f1294, %f1293, %f1290, 0f3E75FDEC;
	fma.rn.f32 	%f1295, %f1294, %f1290, 0f3F317218;
	fma.rn.f32 	%f1296, %f1295, %f1290, 0f3F800000;
	cvt.rzi.s32.f32 	%r158, %f1288;
	setp.gt.f32 	%p135, %f1288, 0f00000000;
	selp.b32 	%r159, 0, -2097152000, %p135;
	add.s32 	%r160, %r159, 2130706432;
	mov.b32 	%f1297, %r160;
	mul.f32 	%f1298, %f1296, %f1297;
	shl.b32 	%r161, %r158, 23;
	sub.s32 	%r162, %r161, %r159;
	mov.b32 	%f1299, %r162;
	mul.f32 	%f1300, %f1298, %f1299;
	abs.f32 	%f1301, %f1284;
	setp.gt.f32 	%p136, %f1301, 0f43180000;
	setp.lt.f32 	%p137, %f1284, 0f00000000;
	selp.f32 	%f1302, 0f00000000, 0f7F800000, %p137;
	selp.f32 	%f112, %f1302, %f1300, %p136;
	setp.eq.f32 	%p138, %f108, 0f3F800000;
	setp.eq.f32 	%p139, %f109, 0f00000000;
	or.pred  	%p140, %p139, %p138;
	@%p140 bra 	$L__BB0_88;
	setp.num.f32 	%p141, %f111, %f111;
	abs.f32 	%f1303, %f109;
	setp.num.f32 	%p142, %f1303, %f1303;
	and.pred  	%p143, %p141, %p142;
	@%p143 bra 	$L__BB0_83;
	add.rn.f32 	%f2420, %f108, %f109;
	bra.uni 	$L__BB0_88;
$L__BB0_83:
	setp.neu.f32 	%p144, %f108, 0f00000000;
	setp.neu.f32 	%p145, %f111, 0f7F800000;
	and.pred  	%p146, %p144, %p145;
	@%p146 bra 	$L__BB0_85;
	setp.neu.f32 	%p153, %f110, 0f3F800000;
	add.f32 	%f1308, %f108, %f108;
	mov.b32 	%r163, %f1308;
	setp.lt.f32 	%p154, %f109, 0f00000000;
	xor.b32  	%r164, %r163, 2139095040;
	selp.b32 	%r165, %r164, %r163, %p154;
	and.b32  	%r166, %r165, 2147483647;
	selp.b32 	%r167, %r166, %r165, %p153;
	mov.b32 	%f2420, %r167;
	bra.uni 	$L__BB0_88;
$L__BB0_85:
	setp.eq.f32 	%p147, %f108, 0fBF800000;
	setp.eq.f32 	%p148, %f1303, 0f7F800000;
	and.pred  	%p149, %p147, %p148;
	@%p149 bra 	$L__BB0_88;
	setp.geu.f32 	%p150, %f108, 0f00000000;
	mov.f32 	%f2420, %f112;
	@%p150 bra 	$L__BB0_88;
	setp.neu.f32 	%p151, %f110, 0f3F800000;
	neg.f32 	%f1305, %f112;
	selp.f32 	%f1306, %f112, %f1305, %p151;
	cvt.rmi.f32.f32 	%f1307, %f109;
	setp.neu.f32 	%p152, %f109, %f1307;
	selp.f32 	%f2420, 0f7FFFFFFF, %f1306, %p152;
$L__BB0_88:
	sub.f32 	%f118, %f7, %f227;
	sub.f32 	%f1310, %f118, %f221;
	fma.rn.f32 	%f1311, %f1310, %f1310, %f84;
	add.f32 	%f1312, %f11, %f1311;
	sqrt.rn.f32 	%f119, %f1312;
	abs.f32 	%f120, %f119;
	setp.lt.f32 	%p156, %f120, 0f00800000;
	mul.f32 	%f1313, %f120, 0f4B800000;
	selp.f32 	%f1314, %f1313, %f120, %p156;
	selp.f32 	%f1315, 0fC1C00000, 0f00000000, %p156;
	mov.b32 	%r168, %f1314;
	add.s32 	%r169, %r168, -1060439283;
	and.b32  	%r170, %r169, -8388608;
	sub.s32 	%r171, %r168, %r170;
	mov.b32 	%f1316, %r171;
	cvt.rn.f32.s32 	%f1317, %r170;
	fma.rn.f32 	%f1318, %f1317, 0f34000000, %f1315;
	add.f32 	%f1319, %f1316, 0fBF800000;
	add.f32 	%f1320, %f1316, 0f3F800000;
	rcp.approx.ftz.f32 	%f1321, %f1320;
	add.f32 	%f1322, %f1319, %f1319;
	mul.f32 	%f1323, %f1322, %f1321;
	mul.f32 	%f1324, %f1323, %f1323;
	sub.f32 	%f1325, %f1319, %f1323;
	add.f32 	%f1326, %f1325, %f1325;
	neg.f32 	%f1327, %f1323;
	fma.rn.f32 	%f1328, %f1327, %f1319, %f1326;
	mul.rn.f32 	%f1329, %f1321, %f1328;
	fma.rn.f32 	%f1330, %f1324, 0f3A2C32E4, 0f3B52E7DB;
	fma.rn.f32 	%f1331, %f1330, %f1324, 0f3C93BB73;
	fma.rn.f32 	%f1332, %f1331, %f1324, 0f3DF6384F;
	mul.rn.f32 	%f1333, %f1332, %f1324;
	fma.rn.f32 	%f1334, %f1323, 0f3FB8AA3B, %f1318;
	sub.f32 	%f1335, %f1318, %f1334;
	fma.rn.f32 	%f1336, %f1323, 0f3FB8AA3B, %f1335;
	fma.rn.f32 	%f1337, %f1329, 0f3FB8AA3B, %f1336;
	fma.rn.f32 	%f1338, %f1323, 0f32A55E34, %f1337;
	mul.f32 	%f1339, %f1333, 0f40400000;
	fma.rn.f32 	%f1340, %f1339, %f1329, %f1338;
	fma.rn.f32 	%f1341, %f1333, %f1323, %f1340;
	add.rn.f32 	%f1342, %f1334, %f1341;
	neg.f32 	%f1343, %f1334;
	add.rn.f32 	%f1344, %f1342, %f1343;
	neg.f32 	%f1345, %f1344;
	add.rn.f32 	%f1346, %f1341, %f1345;
	mul.rn.f32 	%f1347, %f1342, %f13;
	neg.f32 	%f1348, %f1347;
	fma.rn.f32 	%f1349, %f1342, %f13, %f1348;
	fma.rn.f32 	%f1350, %f1346, %f13, %f1349;
	cvt.rni.f32.f32 	%f1351, %f1347;
	sub.f32 	%f1352, %f1347, %f1351;
	add.f32 	%f1353, %f1352, %f1350;
	fma.rn.f32 	%f1354, %f1353, 0f391FCB8E, 0f3AAF85ED;
	fma.rn.f32 	%f1355, %f1354, %f1353, 0f3C1D9856;
	fma.rn.f32 	%f1356, %f1355, %f1353, 0f3D6357BB;
	fma.rn.f32 	%f1357, %f1356, %f1353, 0f3E75FDEC;
	fma.rn.f32 	%f1358, %f1357, %f1353, 0f3F317218;
	fma.rn.f32 	%f1359, %f1358, %f1353, 0f3F800000;
	cvt.rzi.s32.f32 	%r172, %f1351;
	setp.gt.f32 	%p157, %f1351, 0f00000000;
	selp.b32 	%r173, 0, -2097152000, %p157;
	add.s32 	%r174, %r173, 2130706432;
	mov.b32 	%f1360, %r174;
	mul.f32 	%f1361, %f1359, %f1360;
	shl.b32 	%r175, %r172, 23;
	sub.s32 	%r176, %r175, %r173;
	mov.b32 	%f1362, %r176;
	mul.f32 	%f1363, %f1361, %f1362;
	abs.f32 	%f1364, %f1347;
	setp.gt.f32 	%p158, %f1364, 0f43180000;
	setp.lt.f32 	%p159, %f1347, 0f00000000;
	selp.f32 	%f1365, 0f00000000, 0f7F800000, %p159;
	selp.f32 	%f121, %f1365, %f1363, %p158;
	setp.eq.f32 	%p160, %f119, 0f3F800000;
	or.pred  	%p161, %p7, %p160;
	mov.f32 	%f2421, 0f3F800000;
	@%p161 bra 	$L__BB0_96;
	setp.num.f32 	%p162, %f120, %f120;
	abs.f32 	%f1366, %f13;
	setp.num.f32 	%p163, %f1366, %f1366;
	and.pred  	%p164, %p162, %p163;
	@%p164 bra 	$L__BB0_91;
	add.rn.f32 	%f2421, %f119, %f13;
	bra.uni 	$L__BB0_96;
$L__BB0_91:
	setp.neu.f32 	%p165, %f119, 0f00000000;
	setp.neu.f32 	%p166, %f120, 0f7F800000;
	and.pred  	%p167, %p165, %p166;
	@%p167 bra 	$L__BB0_93;
	setp.neu.f32 	%p173, %f14, 0f3F800000;
	add.f32 	%f1369, %f119, %f119;
	mov.b32 	%r177, %f1369;
	setp.lt.s32 	%p174, %r69, 0;
	xor.b32  	%r178, %r177, 2139095040;
	selp.b32 	%r179, %r178, %r177, %p174;
	and.b32  	%r180, %r179, 2147483647;
	selp.b32 	%r181, %r180, %r179, %p173;
	mov.b32 	%f2421, %r181;
	bra.uni 	$L__BB0_96;
$L__BB0_93:
	setp.eq.f32 	%p168, %f119, 0fBF800000;
	setp.eq.f32 	%p169, %f1366, 0f7F800000;
	and.pred  	%p170, %p168, %p169;
	@%p170 bra 	$L__BB0_96;
	setp.geu.f32 	%p171, %f119, 0f00000000;
	mov.f32 	%f2421, %f121;
	@%p171 bra 	$L__BB0_96;
	setp.neu.f32 	%p172, %f14, 0f3F800000;
	neg.f32 	%f1368, %f121;
	selp.f32 	%f2421, %f121, %f1368, %p172;
$L__BB0_96:
	sub.f32 	%f1370, %f118, %f224;
	fma.rn.f32 	%f1371, %f1370, %f1370, %f93;
	add.f32 	%f1372, %f23, %f1371;
	sqrt.rn.f32 	%f1373, %f1372;
	mul.f32 	%f1374, %f1373, %f1373;
	sub.f32 	%f2429, %f24, %f1374;
	@%p22 bra 	$L__BB0_108;
	add.s32 	%r183, %r68, -1;
	and.b32  	%r35, %r68, 7;
	setp.lt.u32 	%p176, %r183, 7;
	mov.b32 	%r275, 0;
	@%p176 bra 	$L__BB0_100;
	and.b32  	%r275, %r68, 2147483640;
	neg.s32 	%r273, %r275;
	add.s64 	%rd80, %rd1, 64;
$L__BB0_99:
	.pragma "nounroll";
	ld.global.f32 	%f1376, [%rd80+-64];
	ld.global.f32 	%f1377, [%rd80+-60];
	ld.global.f32 	%f1378, [%rd80+-56];
	sub.f32 	%f1379, %f6, %f1376;
	sub.f32 	%f1380, %f118, %f1377;
	sub.f32 	%f1381, %f8, %f1378;
	mul.f32 	%f1382, %f1380, %f1380;
	fma.rn.f32 	%f1383, %f1379, %f1379, %f1382;
	fma.rn.f32 	%f1384, %f1381, %f1381, %f1383;
	sqrt.rn.f32 	%f1385, %f1384;
	mul.f32 	%f1386, %f1385, %f1385;
	ld.global.f32 	%f1387, [%rd80+-52];
	mul.f32 	%f1388, %f1387, %f1387;
	sub.f32 	%f1389, %f1386, %f1388;
	mul.f32 	%f1390, %f2429, %f1389;
	ld.global.f32 	%f1391, [%rd80+-48];
	ld.global.f32 	%f1392, [%rd80+-44];
	ld.global.f32 	%f1393, [%rd80+-40];
	sub.f32 	%f1394, %f6, %f1391;
	sub.f32 	%f1395, %f118, %f1392;
	sub.f32 	%f1396, %f8, %f1393;
	mul.f32 	%f1397, %f1395, %f1395;
	fma.rn.f32 	%f1398, %f1394, %f1394, %f1397;
	fma.rn.f32 	%f1399, %f1396, %f1396, %f1398;
	sqrt.rn.f32 	%f1400, %f1399;
	mul.f32 	%f1401, %f1400, %f1400;
	ld.global.f32 	%f1402, [%rd80+-36];
	mul.f32 	%f1403, %f1402, %f1402;
	sub.f32 	%f1404, %f1401, %f1403;
	mul.f32 	%f1405, %f1390, %f1404;
	ld.global.f32 	%f1406, [%rd80+-32];
	ld.global.f32 	%f1407, [%rd80+-28];
	ld.global.f32 	%f1408, [%rd80+-24];
	sub.f32 	%f1409, %f6, %f1406;
	sub.f32 	%f1410, %f118, %f1407;
	sub.f32 	%f1411, %f8, %f1408;
	mul.f32 	%f1412, %f1410, %f1410;
	fma.rn.f32 	%f1413, %f1409, %f1409, %f1412;
	fma.rn.f32 	%f1414, %f1411, %f1411, %f1413;
	sqrt.rn.f32 	%f1415, %f1414;
	mul.f32 	%f1416, %f1415, %f1415;
	ld.global.f32 	%f1417, [%rd80+-20];
	mul.f32 	%f1418, %f1417, %f1417;
	sub.f32 	%f1419, %f1416, %f1418;
	mul.f32 	%f1420, %f1405, %f1419;
	ld.global.f32 	%f1421, [%rd80+-16];
	ld.global.f32 	%f1422, [%rd80+-12];
	ld.global.f32 	%f1423, [%rd80+-8];
	sub.f32 	%f1424, %f6, %f1421;
	sub.f32 	%f1425, %f118, %f1422;
	sub.f32 	%f1426, %f8, %f1423;
	mul.f32 	%f1427, %f1425, %f1425;
	fma.rn.f32 	%f1428, %f1424, %f1424, %f1427;
	fma.rn.f32 	%f1429, %f1426, %f1426, %f1428;
	sqrt.rn.f32 	%f1430, %f1429;
	mul.f32 	%f1431, %f1430, %f1430;
	ld.global.f32 	%f1432, [%rd80+-4];
	mul.f32 	%f1433, %f1432, %f1432;
	sub.f32 	%f1434, %f1431, %f1433;
	mul.f32 	%f1435, %f1420, %f1434;
	ld.global.f32 	%f1436, [%rd80];
	ld.global.f32 	%f1437, [%rd80+4];
	ld.global.f32 	%f1438, [%rd80+8];
	sub.f32 	%f1439, %f6, %f1436;
	sub.f32 	%f1440, %f118, %f1437;
	sub.f32 	%f1441, %f8, %f1438;
	mul.f32 	%f1442, %f1440, %f1440;
	fma.rn.f32 	%f1443, %f1439, %f1439, %f1442;
	fma.rn.f32 	%f1444, %f1441, %f1441, %f1443;
	sqrt.rn.f32 	%f1445, %f1444;
	mul.f32 	%f1446, %f1445, %f1445;
	ld.global.f32 	%f1447, [%rd80+12];
	mul.f32 	%f1448, %f1447, %f1447;
	sub.f32 	%f1449, %f1446, %f1448;
	mul.f32 	%f1450, %f1435, %f1449;
	ld.global.f32 	%f1451, [%rd80+16];
	ld.global.f32 	%f1452, [%rd80+20];
	ld.global.f32 	%f1453, [%rd80+24];
	sub.f32 	%f1454, %f6, %f1451;
	sub.f32 	%f1455, %f118, %f1452;
	sub.f32 	%f1456, %f8, %f1453;
	mul.f32 	%f1457, %f1455, %f1455;
	fma.rn.f32 	%f1458, %f1454, %f1454, %f1457;
	fma.rn.f32 	%f1459, %f1456, %f1456, %f1458;
	sqrt.rn.f32 	%f1460, %f1459;
	mul.f32 	%f1461, %f1460, %f1460;
	ld.global.f32 	%f1462, [%rd80+28];
	mul.f32 	%f1463, %f1462, %f1462;
	sub.f32 	%f1464, %f1461, %f1463;
	mul.f32 	%f1465, %f1450, %f1464;
	ld.global.f32 	%f1466, [%rd80+32];
	ld.global.f32 	%f1467, [%rd80+36];
	ld.global.f32 	%f1468, [%rd80+40];
	sub.f32 	%f1469, %f6, %f1466;
	sub.f32 	%f1470, %f118, %f1467;
	sub.f32 	%f1471, %f8, %f1468;
	mul.f32 	%f1472, %f1470, %f1470;
	fma.rn.f32 	%f1473, %f1469, %f1469, %f1472;
	fma.rn.f32 	%f1474, %f1471, %f1471, %f1473;
	sqrt.rn.f32 	%f1475, %f1474;
	mul.f32 	%f1476, %f1475, %f1475;
	ld.global.f32 	%f1477, [%rd80+44];
	mul.f32 	%f1478, %f1477, %f1477;
	sub.f32 	%f1479, %f1476, %f1478;
	mul.f32 	%f1480, %f1465, %f1479;
	ld.global.f32 	%f1481, [%rd80+48];
	ld.global.f32 	%f1482, [%rd80+52];
	ld.global.f32 	%f1483, [%rd80+56];
	sub.f32 	%f1484, %f6, %f1481;
	sub.f32 	%f1485, %f118, %f1482;
	sub.f32 	%f1486, %f8, %f1483;
	mul.f32 	%f1487, %f1485, %f1485;
	fma.rn.f32 	%f1488, %f1484, %f1484, %f1487;
	fma.rn.f32 	%f1489, %f1486, %f1486, %f1488;
	sqrt.rn.f32 	%f1490, %f1489;
	mul.f32 	%f1491, %f1490, %f1490;
	ld.global.f32 	%f1492, [%rd80+60];
	mul.f32 	%f1493, %f1492, %f1492;
	sub.f32 	%f1494, %f1491, %f1493;
	mul.f32 	%f2429, %f1480, %f1494;
	add.s32 	%r273, %r273, 8;
	add.s64 	%rd80, %rd80, 128;
	setp.ne.s32 	%p177, %r273, 0;
	@%p177 bra 	$L__BB0_99;
$L__BB0_100:
	setp.eq.s32 	%p178, %r35, 0;
	@%p178 bra 	$L__BB0_108;
	and.b32  	%r41, %r68, 3;
	setp.lt.u32 	%p179, %r35, 4;
	@%p179 bra 	$L__BB0_103;
	mul.wide.u32 	%rd52, %r275, 16;
	add.s64 	%rd53, %rd1, %rd52;
	ld.global.f32 	%f1496, [%rd53];
	ld.global.f32 	%f1497, [%rd53+4];
	ld.global.f32 	%f1498, [%rd53+8];
	sub.f32 	%f1499, %f6, %f1496;
	sub.f32 	%f1500, %f118, %f1497;
	sub.f32 	%f1501, %f8, %f1498;
	mul.f32 	%f1502, %f1500, %f1500;
	fma.rn.f32 	%f1503, %f1499, %f1499, %f1502;
	fma.rn.f32 	%f1504, %f1501, %f1501, %f1503;
	sqrt.rn.f32 	%f1505, %f1504;
	mul.f32 	%f1506, %f1505, %f1505;
	ld.global.f32 	%f1507, [%rd53+12];
	mul.f32 	%f1508, %f1507, %f1507;
	sub.f32 	%f1509, %f1506, %f1508;
	mul.f32 	%f1510, %f2429, %f1509;
	ld.global.f32 	%f1511, [%rd53+16];
	ld.global.f32 	%f1512, [%rd53+20];
	ld.global.f32 	%f1513, [%rd53+24];
	sub.f32 	%f1514, %f6, %f1511;
	sub.f32 	%f1515, %f118, %f1512;
	sub.f32 	%f1516, %f8, %f1513;
	mul.f32 	%f1517, %f1515, %f1515;
	fma.rn.f32 	%f1518, %f1514, %f1514, %f1517;
	fma.rn.f32 	%f1519, %f1516, %f1516, %f1518;
	sqrt.rn.f32 	%f1520, %f1519;
	mul.f32 	%f1521, %f1520, %f1520;
	ld.global.f32 	%f1522, [%rd53+28];
	mul.f32 	%f1523, %f1522, %f1522;
	sub.f32 	%f1524, %f1521, %f1523;
	mul.f32 	%f1525, %f1510, %f1524;
	ld.global.f32 	%f1526, [%rd53+32];
	ld.global.f32 	%f1527, [%rd53+36];
	ld.global.f32 	%f1528, [%rd53+40];
	sub.f32 	%f1529, %f6, %f1526;
	sub.f32 	%f1530, %f118, %f1527;
	sub.f32 	%f1531, %f8, %f1528;
	mul.f32 	%f1532, %f1530, %f1530;
	fma.rn.f32 	%f1533, %f1529, %f1529, %f1532;
	fma.rn.f32 	%f1534, %f1531, %f1531, %f1533;
	sqrt.rn.f32 	%f1535, %f1534;
	mul.f32 	%f1536, %f1535, %f1535;
	ld.global.f32 	%f1537, [%rd53+44];
	mul.f32 	%f1538, %f1537, %f1537;
	sub.f32 	%f1539, %f1536, %f1538;
	mul.f32 	%f1540, %f1525, %f1539;
	ld.global.f32 	%f1541, [%rd53+48];
	ld.global.f32 	%f1542, [%rd53+52];
	ld.global.f32 	%f1543, [%rd53+56];
	sub.f32 	%f1544, %f6, %f1541;
	sub.f32 	%f1545, %f118, %f1542;
	sub.f32 	%f1546, %f8, %f1543;
	mul.f32 	%f1547, %f1545, %f1545;
	fma.rn.f32 	%f1548, %f1544, %f1544, %f1547;
	fma.rn.f32 	%f1549, %f1546, %f1546, %f1548;
	sqrt.rn.f32 	%f1550, %f1549;
	mul.f32 	%f1551, %f1550, %f1550;
	ld.global.f32 	%f1552, [%rd53+60];
	mul.f32 	%f1553, %f1552, %f1552;
	sub.f32 	%f1554, %f1551, %f1553;
	mul.f32 	%f2429, %f1540, %f1554;
	add.s32 	%r275, %r275, 4;
$L__BB0_103:
	setp.eq.s32 	%p180, %r41, 0;
	@%p180 bra 	$L__BB0_108;
	setp.eq.s32 	%p181, %r41, 1;
	@%p181 bra 	$L__BB0_106;
	mul.wide.u32 	%rd54, %r275, 16;
	add.s64 	%rd55, %rd1, %rd54;
	ld.global.f32 	%f1556, [%rd55];
	ld.global.f32 	%f1557, [%rd55+4];
	ld.global.f32 	%f1558, [%rd55+8];
	sub.f32 	%f1559, %f6, %f1556;
	sub.f32 	%f1560, %f118, %f1557;
	sub.f32 	%f1561, %f8, %f1558;
	mul.f32 	%f1562, %f1560, %f1560;
	fma.rn.f32 	%f1563, %f1559, %f1559, %f1562;
	fma.rn.f32 	%f1564, %f1561, %f1561, %f1563;
	sqrt.rn.f32 	%f1565, %f1564;
	mul.f32 	%f1566, %f1565, %f1565;
	ld.global.f32 	%f1567, [%rd55+12];
	mul.f32 	%f1568, %f1567, %f1567;
	sub.f32 	%f1569, %f1566, %f1568;
	mul.f32 	%f1570, %f2429, %f1569;
	ld.global.f32 	%f1571, [%rd55+16];
	ld.global.f32 	%f1572, [%rd55+20];
	ld.global.f32 	%f1573, [%rd55+24];
	sub.f32 	%f1574, %f6, %f1571;
	sub.f32 	%f1575, %f118, %f1572;
	sub.f32 	%f1576, %f8, %f1573;
	mul.f32 	%f1577, %f1575, %f1575;
	fma.rn.f32 	%f1578, %f1574, %f1574, %f1577;
	fma.rn.f32 	%f1579, %f1576, %f1576, %f1578;
	sqrt.rn.f32 	%f1580, %f1579;
	mul.f32 	%f1581, %f1580, %f1580;
	ld.global.f32 	%f1582, [%rd55+28];
	mul.f32 	%f1583, %f1582, %f1582;
	sub.f32 	%f1584, %f1581, %f1583;
	mul.f32 	%f2429, %f1570, %f1584;
	add.s32 	%r275, %r275, 2;
$L__BB0_106:
	and.b32  	%r184, %r68, 1;
	setp.eq.b32 	%p182, %r184, 1;
	not.pred 	%p183, %p182;
	@%p183 bra 	$L__BB0_108;
	mul.wide.u32 	%rd56, %r275, 16;
	add.s64 	%rd57, %rd1, %rd56;
	ld.global.f32 	%f1585, [%rd57];
	ld.global.f32 	%f1586, [%rd57+4];
	ld.global.f32 	%f1587, [%rd57+8];
	sub.f32 	%f1588, %f6, %f1585;
	sub.f32 	%f1589, %f118, %f1586;
	sub.f32 	%f1590, %f8, %f1587;
	mul.f32 	%f1591, %f1589, %f1589;
	fma.rn.f32 	%f1592, %f1588, %f1588, %f1591;
	fma.rn.f32 	%f1593, %f1590, %f1590, %f1592;
	sqrt.rn.f32 	%f1594, %f1593;
	mul.f32 	%f1595, %f1594, %f1594;
	ld.global.f32 	%f1596, [%rd57+12];
	mul.f32 	%f1597, %f1596, %f1596;
	sub.f32 	%f1598, %f1595, %f1597;
	mul.f32 	%f2429, %f2429, %f1598;
$L__BB0_108:
	div.rn.f32 	%f140, %f2421, %f2429;
	setp.lt.f32 	%p184, %f140, 0f00000000;
	mov.f32 	%f2430, 0f3F800000;
	@%p184 bra 	$L__BB0_117;
	add.f32 	%f1601, %f140, 0f3F800000;
	div.rn.f32 	%f141, %f140, %f1601;
	cvt.rn.f32.s32 	%f1602, %r69;
	rcp.rn.f32 	%f142, %f1602;
	mul.f32 	%f1603, %f142, 0f3F000000;
	cvt.rzi.f32.f32 	%f1604, %f1603;
	add.f32 	%f1605, %f1604, %f1604;
	sub.f32 	%f1606, %f142, %f1605;
	abs.f32 	%f143, %f1606;
	abs.f32 	%f144, %f141;
	setp.lt.f32 	%p185, %f144, 0f00800000;
	mul.f32 	%f1607, %f144, 0f4B800000;
	selp.f32 	%f1608, %f1607, %f144, %p185;
	selp.f32 	%f1609, 0fC1C00000, 0f00000000, %p185;
	mov.b32 	%r185, %f1608;
	add.s32 	%r186, %r185, -1060439283;
	and.b32  	%r187, %r186, -8388608;
	sub.s32 	%r188, %r185, %r187;
	mov.b32 	%f1610, %r188;
	cvt.rn.f32.s32 	%f1611, %r187;
	fma.rn.f32 	%f1612, %f1611, 0f34000000, %f1609;
	add.f32 	%f1613, %f1610, 0fBF800000;
	add.f32 	%f1614, %f1610, 0f3F800000;
	rcp.approx.ftz.f32 	%f1615, %f1614;
	add.f32 	%f1616, %f1613, %f1613;
	mul.f32 	%f1617, %f1616, %f1615;
	mul.f32 	%f1618, %f1617, %f1617;
	sub.f32 	%f1619, %f1613, %f1617;
	add.f32 	%f1620, %f1619, %f1619;
	neg.f32 	%f1621, %f1617;
	fma.rn.f32 	%f1622, %f1621, %f1613, %f1620;
	mul.rn.f32 	%f1623, %f1615, %f1622;
	fma.rn.f32 	%f1624, %f1618, 0f3A2C32E4, 0f3B52E7DB;
	fma.rn.f32 	%f1625, %f1624, %f1618, 0f3C93BB73;
	fma.rn.f32 	%f1626, %f1625, %f1618, 0f3DF6384F;
	mul.rn.f32 	%f1627, %f1626, %f1618;
	fma.rn.f32 	%f1628, %f1617, 0f3FB8AA3B, %f1612;
	sub.f32 	%f1629, %f1612, %f1628;
	fma.rn.f32 	%f1630, %f1617, 0f3FB8AA3B, %f1629;
	fma.rn.f32 	%f1631, %f1623, 0f3FB8AA3B, %f1630;
	fma.rn.f32 	%f1632, %f1617, 0f32A55E34, %f1631;
	mul.f32 	%f1633, %f1627, 0f40400000;
	fma.rn.f32 	%f1634, %f1633, %f1623, %f1632;
	fma.rn.f32 	%f1635, %f1627, %f1617, %f1634;
	add.rn.f32 	%f1636, %f1628, %f1635;
	neg.f32 	%f1637, %f1628;
	add.rn.f32 	%f1638, %f1636, %f1637;
	neg.f32 	%f1639, %f1638;
	add.rn.f32 	%f1640, %f1635, %f1639;
	mul.rn.f32 	%f1641, %f1636, %f142;
	neg.f32 	%f1642, %f1641;
	fma.rn.f32 	%f1643, %f1636, %f142, %f1642;
	fma.rn.f32 	%f1644, %f1640, %f142, %f1643;
	cvt.rni.f32.f32 	%f1645, %f1641;
	sub.f32 	%f1646, %f1641, %f1645;
	add.f32 	%f1647, %f1646, %f1644;
	fma.rn.f32 	%f1648, %f1647, 0f391FCB8E, 0f3AAF85ED;
	fma.rn.f32 	%f1649, %f1648, %f1647, 0f3C1D9856;
	fma.rn.f32 	%f1650, %f1649, %f1647, 0f3D6357BB;
	fma.rn.f32 	%f1651, %f1650, %f1647, 0f3E75FDEC;
	fma.rn.f32 	%f1652, %f1651, %f1647, 0f3F317218;
	fma.rn.f32 	%f1653, %f1652, %f1647, 0f3F800000;
	cvt.rzi.s32.f32 	%r189, %f1645;
	setp.gt.f32 	%p186, %f1645, 0f00000000;
	selp.b32 	%r190, 0, -2097152000, %p186;
	add.s32 	%r191, %r190, 2130706432;
	mov.b32 	%f1654, %r191;
	mul.f32 	%f1655, %f1653, %f1654;
	shl.b32 	%r192, %r189, 23;
	sub.s32 	%r193, %r192, %r190;
	mov.b32 	%f1656, %r193;
	mul.f32 	%f1657, %f1655, %f1656;
	abs.f32 	%f1658, %f1641;
	setp.gt.f32 	%p187, %f1658, 0f43180000;
	setp.lt.f32 	%p188, %f1641, 0f00000000;
	selp.f32 	%f1659, 0f00000000, 0f7F800000, %p188;
	selp.f32 	%f145, %f1659, %f1657, %p187;
	setp.eq.f32 	%p189, %f141, 0f3F800000;
	setp.eq.f32 	%p190, %f142, 0f00000000;
	or.pred  	%p191, %p190, %p189;
	@%p191 bra 	$L__BB0_117;
	setp.num.f32 	%p192, %f144, %f144;
	abs.f32 	%f1660, %f142;
	setp.num.f32 	%p193, %f1660, %f1660;
	and.pred  	%p194, %p192, %p193;
	@%p194 bra 	$L__BB0_112;
	add.rn.f32 	%f2430, %f141, %f142;
	bra.uni 	$L__BB0_117;
$L__BB0_112:
	setp.neu.f32 	%p195, %f141, 0f00000000;
	setp.neu.f32 	%p196, %f144, 0f7F800000;
	and.pred  	%p197, %p195, %p196;
	@%p197 bra 	$L__BB0_114;
	setp.neu.f32 	%p204, %f143, 0f3F800000;
	add.f32 	%f1665, %f141, %f141;
	mov.b32 	%r194, %f1665;
	setp.lt.f32 	%p205, %f142, 0f00000000;
	xor.b32  	%r195, %r194, 2139095040;
	selp.b32 	%r196, %r195, %r194, %p205;
	and.b32  	%r197, %r196, 2147483647;
	selp.b32 	%r198, %r197, %r196, %p204;
	mov.b32 	%f2430, %r198;
	bra.uni 	$L__BB0_117;
$L__BB0_114:
	setp.eq.f32 	%p198, %f141, 0fBF800000;
	setp.eq.f32 	%p199, %f1660, 0f7F800000;
	and.pred  	%p200, %p198, %p199;
	@%p200 bra 	$L__BB0_117;
	setp.geu.f32 	%p201, %f141, 0f00000000;
	mov.f32 	%f2430, %f145;
	@%p201 bra 	$L__BB0_117;
	setp.neu.f32 	%p202, %f143, 0f3F800000;
	neg.f32 	%f1662, %f145;
	selp.f32 	%f1663, %f145, %f1662, %p202;
	cvt.rmi.f32.f32 	%f1664, %f142;
	setp.neu.f32 	%p203, %f142, %f1664;
	selp.f32 	%f2430, 0f7FFFFFFF, %f1663, %p203;
$L__BB0_117:
	sub.f32 	%f151, %f2420, %f2430;
	add.f32 	%f152, %f227, %f8;
	sub.f32 	%f1667, %f152, %f222;
	add.f32 	%f153, %f84, %f10;
	fma.rn.f32 	%f1668, %f1667, %f1667, %f153;
	sqrt.rn.f32 	%f154, %f1668;
	abs.f32 	%f155, %f154;
	setp.lt.f32 	%p207, %f155, 0f00800000;
	mul.f32 	%f1669, %f155, 0f4B800000;
	selp.f32 	%f1670, %f1669, %f155, %p207;
	selp.f32 	%f1671, 0fC1C00000, 0f00000000, %p207;
	mov.b32 	%r199, %f1670;
	add.s32 	%r200, %r199, -1060439283;
	and.b32  	%r201, %r200, -8388608;
	sub.s32 	%r202, %r199, %r201;
	mov.b32 	%f1672, %r202;
	cvt.rn.f32.s32 	%f1673, %r201;
	fma.rn.f32 	%f1674, %f1673, 0f34000000, %f1671;
	add.f32 	%f1675, %f1672, 0fBF800000;
	add.f32 	%f1676, %f1672, 0f3F800000;
	rcp.approx.ftz.f32 	%f1677, %f1676;
	add.f32 	%f1678, %f1675, %f1675;
	mul.f32 	%f1679, %f1678, %f1677;
	mul.f32 	%f1680, %f1679, %f1679;
	sub.f32 	%f1681, %f1675, %f1679;
	add.f32 	%f1682, %f1681, %f1681;
	neg.f32 	%f1683, %f1679;
	fma.rn.f32 	%f1684, %f1683, %f1675, %f1682;
	mul.rn.f32 	%f1685, %f1677, %f1684;
	fma.rn.f32 	%f1686, %f1680, 0f3A2C32E4, 0f3B52E7DB;
	fma.rn.f32 	%f1687, %f1686, %f1680, 0f3C93BB73;
	fma.rn.f32 	%f1688, %f1687, %f1680, 0f3DF6384F;
	mul.rn.f32 	%f1689, %f1688, %f1680;
	fma.rn.f32 	%f1690, %f1679, 0f3FB8AA3B, %f1674;
	sub.f32 	%f1691, %f1674, %f1690;
	fma.rn.f32 	%f1692, %f1679, 0f3FB8AA3B, %f1691;
	fma.rn.f32 	%f1693, %f1685, 0f3FB8AA3B, %f1692;
	fma.rn.f32 	%f1694, %f1679, 0f32A55E34, %f1693;
	mul.f32 	%f1695, %f1689, 0f40400000;
	fma.rn.f32 	%f1696, %f1695, %f1685, %f1694;
	fma.rn.f32 	%f1697, %f1689, %f1679, %f1696;
	add.rn.f32 	%f1698, %f1690, %f1697;
	neg.f32 	%f1699, %f1690;
	add.rn.f32 	%f1700, %f1698, %f1699;
	neg.f32 	%f1701, %f1700;
	add.rn.f32 	%f1702, %f1697, %f1701;
	mul.rn.f32 	%f1703, %f1698, %f13;
	neg.f32 	%f1704, %f1703;
	fma.rn.f32 	%f1705, %f1698, %f13, %f1704;
	fma.rn.f32 	%f1706, %f1702, %f13, %f1705;
	cvt.rni.f32.f32 	%f1707, %f1703;
	sub.f32 	%f1708, %f1703, %f1707;
	add.f32 	%f1709, %f1708, %f1706;
	fma.rn.f32 	%f1710, %f1709, 0f391FCB8E, 0f3AAF85ED;
	fma.rn.f32 	%f1711, %f1710, %f1709, 0f3C1D9856;
	fma.rn.f32 	%f1712, %f1711, %f1709, 0f3D6357BB;
	fma.rn.f32 	%f1713, %f1712, %f1709, 0f3E75FDEC;
	fma.rn.f32 	%f1714, %f1713, %f1709, 0f3F317218;
	fma.rn.f32 	%f1715, %f1714, %f1709, 0f3F800000;
	cvt.rzi.s32.f32 	%r203, %f1707;
	setp.gt.f32 	%p208, %f1707, 0f00000000;
	selp.b32 	%r204, 0, -2097152000, %p208;
	add.s32 	%r205, %r204, 2130706432;
	mov.b32 	%f1716, %r205;
	mul.f32 	%f1717, %f1715, %f1716;
	shl.b32 	%r206, %r203, 23;
	sub.s32 	%r207, %r206, %r204;
	mov.b32 	%f1718, %r207;
	mul.f32 	%f1719, %f1717, %f1718;
	abs.f32 	%f1720, %f1703;
	setp.gt.f32 	%p209, %f1720, 0f43180000;
	setp.lt.f32 	%p210, %f1703, 0f00000000;
	selp.f32 	%f1721, 0f00000000, 0f7F800000, %p210;
	selp.f32 	%f156, %f1721, %f1719, %p209;
	setp.eq.f32 	%p211, %f154, 0f3F800000;
	or.pred  	%p212, %p7, %p211;
	mov.f32 	%f2431, 0f3F800000;
	@%p212 bra 	$L__BB0_125;
	setp.num.f32 	%p213, %f155, %f155;
	abs.f32 	%f1722, %f13;
	setp.num.f32 	%p214, %f1722, %f1722;
	and.pred  	%p215, %p213, %p214;
	@%p215 bra 	$L__BB0_120;
	add.rn.f32 	%f2431, %f154, %f13;
	bra.uni 	$L__BB0_125;
$L__BB0_120:
	setp.neu.f32 	%p216, %f154, 0f00000000;
	setp.neu.f32 	%p217, %f155, 0f7F800000;
	and.pred  	%p218, %p216, %p217;
	@%p218 bra 	$L__BB0_122;
	setp.neu.f32 	%p224, %f14, 0f3F800000;
	add.f32 	%f1725, %f154, %f154;
	mov.b32 	%r208, %f1725;
	setp.lt.s32 	%p225, %r69, 0;
	xor.b32  	%r209, %r208, 2139095040;
	selp.b32 	%r210, %r209, %r208, %p225;
	and.b32  	%r211, %r210, 2147483647;
	selp.b32 	%r212, %r211, %r210, %p224;
	mov.b32 	%f2431, %r212;
	bra.uni 	$L__BB0_125;
$L__BB0_122:
	setp.eq.f32 	%p219, %f154, 0fBF800000;
	setp.eq.f32 	%p220, %f1722, 0f7F800000;
	and.pred  	%p221, %p219, %p220;
	@%p221 bra 	$L__BB0_125;
	setp.geu.f32 	%p222, %f154, 0f00000000;
	mov.f32 	%f2431, %f156;
	@%p222 bra 	$L__BB0_125;
	setp.neu.f32 	%p223, %f14, 0f3F800000;
	neg.f32 	%f1724, %f156;
	selp.f32 	%f2431, %f156, %f1724, %p223;
$L__BB0_125:
	sub.f32 	%f1726, %f152, %f225;
	add.f32 	%f162, %f93, %f22;
	fma.rn.f32 	%f1727, %f1726, %f1726, %f162;
	sqrt.rn.f32 	%f1728, %f1727;
	mul.f32 	%f1729, %f1728, %f1728;
	sub.f32 	%f2439, %f24, %f1729;
	@%p22 bra 	$L__BB0_137;
	add.s32 	%r214, %r68, -1;
	and.b32  	%r46, %r68, 7;
	setp.lt.u32 	%p227, %r214, 7;
	mov.b32 	%r279, 0;
	@%p227 bra 	$L__BB0_129;
	and.b32  	%r279, %r68, 2147483640;
	neg.s32 	%r277, %r279;
	add.s64 	%rd81, %rd1, 64;
$L__BB0_128:
	.pragma "nounroll";
	ld.global.f32 	%f1731, [%rd81+-64];
	ld.global.f32 	%f1732, [%rd81+-60];
	ld.global.f32 	%f1733, [%rd81+-56];
	sub.f32 	%f1734, %f6, %f1731;
	sub.f32 	%f1735, %f7, %f1732;
	sub.f32 	%f1736, %f152, %f1733;
	mul.f32 	%f1737, %f1735, %f1735;
	fma.rn.f32 	%f1738, %f1734, %f1734, %f1737;
	fma.rn.f32 	%f1739, %f1736, %f1736, %f1738;
	sqrt.rn.f32 	%f1740, %f1739;
	mul.f32 	%f1741, %f1740, %f1740;
	ld.global.f32 	%f1742, [%rd81+-52];
	mul.f32 	%f1743, %f1742, %f1742;
	sub.f32 	%f1744, %f1741, %f1743;
	mul.f32 	%f1745, %f2439, %f1744;
	ld.global.f32 	%f1746, [%rd81+-48];
	ld.global.f32 	%f1747, [%rd81+-44];
	ld.global.f32 	%f1748, [%rd81+-40];
	sub.f32 	%f1749, %f6, %f1746;
	sub.f32 	%f1750, %f7, %f1747;
	sub.f32 	%f1751, %f152, %f1748;
	mul.f32 	%f1752, %f1750, %f1750;
	fma.rn.f32 	%f1753, %f1749, %f1749, %f1752;
	fma.rn.f32 	%f1754, %f1751, %f1751, %f1753;
	sqrt.rn.f32 	%f1755, %f1754;
	mul.f32 	%f1756, %f1755, %f1755;
	ld.global.f32 	%f1757, [%rd81+-36];
	mul.f32 	%f1758, %f1757, %f1757;
	sub.f32 	%f1759, %f1756, %f1758;
	mul.f32 	%f1760, %f1745, %f1759;
	ld.global.f32 	%f1761, [%rd81+-32];
	ld.global.f32 	%f1762, [%rd81+-28];
	ld.global.f32 	%f1763, [%rd81+-24];
	sub.f32 	%f1764, %f6, %f1761;
	sub.f32 	%f1765, %f7, %f1762;
	sub.f32 	%f1766, %f152, %f1763;
	mul.f32 	%f1767, %f1765, %f1765;
	fma.rn.f32 	%f1768, %f1764, %f1764, %f1767;
	fma.rn.f32 	%f1769, %f1766, %f1766, %f1768;
	sqrt.rn.f32 	%f1770, %f1769;
	mul.f32 	%f1771, %f1770, %f1770;
	ld.global.f32 	%f1772, [%rd81+-20];
	mul.f32 	%f1773, %f1772, %f1772;
	sub.f32 	%f1774, %f1771, %f1773;
	mul.f32 	%f1775, %f1760, %f1774;
	ld.global.f32 	%f1776, [%rd81+-16];
	ld.global.f32 	%f1777, [%rd81+-12];
	ld.global.f32 	%f1778, [%rd81+-8];
	sub.f32 	%f1779, %f6, %f1776;
	sub.f32 	%f1780, %f7, %f1777;
	sub.f32 	%f1781, %f152, %f1778;
	mul.f32 	%f1782, %f1780, %f1780;
	fma.rn.f32 	%f1783, %f1779, %f1779, %f1782;
	fma.rn.f32 	%f1784, %f1781, %f1781, %f1783;
	sqrt.rn.f32 	%f1785, %f1784;
	mul.f32 	%f1786, %f1785, %f1785;
	ld.global.f32 	%f1787, [%rd81+-4];
	mul.f32 	%f1788, %f1787, %f1787;
	sub.f32 	%f1789, %f1786, %f1788;
	mul.f32 	%f1790, %f1775, %f1789;
	ld.global.f32 	%f1791, [%rd81];
	ld.global.f32 	%f1792, [%rd81+4];
	ld.global.f32 	%f1793, [%rd81+8];
	sub.f32 	%f1794, %f6, %f1791;
	sub.f32 	%f1795, %f7, %f1792;
	sub.f32 	%f1796, %f152, %f1793;
	mul.f32 	%f1797, %f1795, %f1795;
	fma.rn.f32 	%f1798, %f1794, %f1794, %f1797;
	fma.rn.f32 	%f1799, %f1796, %f1796, %f1798;
	sqrt.rn.f32 	%f1800, %f1799;
	mul.f32 	%f1801, %f1800, %f1800;
	ld.global.f32 	%f1802, [%rd81+12];
	mul.f32 	%f1803, %f1802, %f1802;
	sub.f32 	%f1804, %f1801, %f1803;
	mul.f32 	%f1805, %f1790, %f1804;
	ld.global.f32 	%f1806, [%rd81+16];
	ld.global.f32 	%f1807, [%rd81+20];
	ld.global.f32 	%f1808, [%rd81+24];
	sub.f32 	%f1809, %f6, %f1806;
	sub.f32 	%f1810, %f7, %f1807;
	sub.f32 	%f1811, %f152, %f1808;
	mul.f32 	%f1812, %f1810, %f1810;
	fma.rn.f32 	%f1813, %f1809, %f1809, %f1812;
	fma.rn.f32 	%f1814, %f1811, %f1811, %f1813;
	sqrt.rn.f32 	%f1815, %f1814;
	mul.f32 	%f1816, %f1815, %f1815;
	ld.global.f32 	%f1817, [%rd81+28];
	mul.f32 	%f1818, %f1817, %f1817;
	sub.f32 	%f1819, %f1816, %f1818;
	mul.f32 	%f1820, %f1805, %f1819;
	ld.global.f32 	%f1821, [%rd81+32];
	ld.global.f32 	%f1822, [%rd81+36];
	ld.global.f32 	%f1823, [%rd81+40];
	sub.f32 	%f1824, %f6, %f1821;
	sub.f32 	%f1825, %f7, %f1822;
	sub.f32 	%f1826, %f152, %f1823;
	mul.f32 	%f1827, %f1825, %f1825;
	fma.rn.f32 	%f1828, %f1824, %f1824, %f1827;
	fma.rn.f32 	%f1829, %f1826, %f1826, %f1828;
	sqrt.rn.f32 	%f1830, %f1829;
	mul.f32 	%f1831, %f1830, %f1830;
	ld.global.f32 	%f1832, [%rd81+44];
	mul.f32 	%f1833, %f1832, %f1832;
	sub.f32 	%f1834, %f1831, %f1833;
	mul.f32 	%f1835, %f1820, %f1834;
	ld.global.f32 	%f1836, [%rd81+48];
	ld.global.f32 	%f1837, [%rd81+52];
	ld.global.f32 	%f1838, [%rd81+56];
	sub.f32 	%f1839, %f6, %f1836;
	sub.f32 	%f1840, %f7, %f1837;
	sub.f32 	%f1841, %f152, %f1838;
	mul.f32 	%f1842, %f1840, %f1840;
	fma.rn.f32 	%f1843, %f1839, %f1839, %f1842;
	fma.rn.f32 	%f1844, %f1841, %f1841, %f1843;
	sqrt.rn.f32 	%f1845, %f1844;
	mul.f32 	%f1846, %f1845, %f1845;
	ld.global.f32 	%f1847, [%rd81+60];
	mul.f32 	%f1848, %f1847, %f1847;
	sub.f32 	%f1849, %f1846, %f1848;
	mul.f32 	%f2439, %f1835, %f1849;
	add.s32 	%r277, %r277, 8;
	add.s64 	%rd81, %rd81, 128;
	setp.ne.s32 	%p228, %r277, 0;
	@%p228 bra 	$L__BB0_128;
$L__BB0_129:
	setp.eq.s32 	%p229, %r46, 0;
	@%p229 bra 	$L__BB0_137;
	and.b32  	%r52, %r68, 3;
	setp.lt.u32 	%p230, %r46, 4;
	@%p230 bra 	$L__BB0_132;
	mul.wide.u32 	%rd58, %r279, 16;
	add.s64 	%rd59, %rd1, %rd58;
	ld.global.f32 	%f1851, [%rd59];
	ld.global.f32 	%f1852, [%rd59+4];
	ld.global.f32 	%f1853, [%rd59+8];
	sub.f32 	%f1854, %f6, %f1851;
	sub.f32 	%f1855, %f7, %f1852;
	sub.f32 	%f1856, %f152, %f1853;
	mul.f32 	%f1857, %f1855, %f1855;
	fma.rn.f32 	%f1858, %f1854, %f1854, %f1857;
	fma.rn.f32 	%f1859, %f1856, %f1856, %f1858;
	sqrt.rn.f32 	%f1860, %f1859;
	mul.f32 	%f1861, %f1860, %f1860;
	ld.global.f32 	%f1862, [%rd59+12];
	mul.f32 	%f1863, %f1862, %f1862;
	sub.f32 	%f1864, %f1861, %f1863;
	mul.f32 	%f1865, %f2439, %f1864;
	ld.global.f32 	%f1866, [%rd59+16];
	ld.global.f32 	%f1867, [%rd59+20];
	ld.global.f32 	%f1868, [%rd59+24];
	sub.f32 	%f1869, %f6, %f1866;
	sub.f32 	%f1870, %f7, %f1867;
	sub.f32 	%f1871, %f152, %f1868;
	mul.f32 	%f1872, %f1870, %f1870;
	fma.rn.f32 	%f1873, %f1869, %f1869, %f1872;
	fma.rn.f32 	%f1874, %f1871, %f1871, %f1873;
	sqrt.rn.f32 	%f1875, %f1874;
	mul.f32 	%f1876, %f1875, %f1875;
	ld.global.f32 	%f1877, [%rd59+28];
	mul.f32 	%f1878, %f1877, %f1877;
	sub.f32 	%f1879, %f1876, %f1878;
	mul.f32 	%f1880, %f1865, %f1879;
	ld.global.f32 	%f1881, [%rd59+32];
	ld.global.f32 	%f1882, [%rd59+36];
	ld.global.f32 	%f1883, [%rd59+40];
	sub.f32 	%f1884, %f6, %f1881;
	sub.f32 	%f1885, %f7, %f1882;
	sub.f32 	%f1886, %f152, %f1883;
	mul.f32 	%f1887, %f1885, %f1885;
	fma.rn.f32 	%f1888, %f1884, %f1884, %f1887;
	fma.rn.f32 	%f1889, %f1886, %f1886, %f1888;
	sqrt.rn.f32 	%f1890, %f1889;
	mul.f32 	%f1891, %f1890, %f1890;
	ld.global.f32 	%f1892, [%rd59+44];
	mul.f32 	%f1893, %f1892, %f1892;
	sub.f32 	%f1894, %f1891, %f1893;
	mul.f32 	%f1895, %f1880, %f1894;
	ld.global.f32 	%f1896, [%rd59+48];
	ld.global.f32 	%f1897, [%rd59+52];
	ld.global.f32 	%f1898, [%rd59+56];
	sub.f32 	%f1899, %f6, %f1896;
	sub.f32 	%f1900, %f7, %f1897;
	sub.f32 	%f1901, %f152, %f1898;
	mul.f32 	%f1902, %f1900, %f1900;
	fma.rn.f32 	%f1903, %f1899, %f1899, %f1902;
	fma.rn.f32 	%f1904, %f1901, %f1901, %f1903;
	sqrt.rn.f32 	%f1905, %f1904;
	mul.f32 	%f1906, %f1905, %f1905;
	ld.global.f32 	%f1907, [%rd59+60];
	mul.f32 	%f1908, %f1907, %f1907;
	sub.f32 	%f1909, %f1906, %f1908;
	mul.f32 	%f2439, %f1895, %f1909;
	add.s32 	%r279, %r279, 4;
$L__BB0_132:
	setp.eq.s32 	%p231, %r52, 0;
	@%p231 bra 	$L__BB0_137;
	setp.eq.s32 	%p232, %r52, 1;
	@%p232 bra 	$L__BB0_135;
	mul.wide.u32 	%rd60, %r279, 16;
	add.s64 	%rd61, %rd1, %rd60;
	ld.global.f32 	%f1911, [%rd61];
	ld.global.f32 	%f1912, [%rd61+4];
	ld.global.f32 	%f1913, [%rd61+8];
	sub.f32 	%f1914, %f6, %f1911;
	sub.f32 	%f1915, %f7, %f1912;
	sub.f32 	%f1916, %f152, %f1913;
	mul.f32 	%f1917, %f1915, %f1915;
	fma.rn.f32 	%f1918, %f1914, %f1914, %f1917;
	fma.rn.f32 	%f1919, %f1916, %f1916, %f1918;
	sqrt.rn.f32 	%f1920, %f1919;
	mul.f32 	%f1921, %f1920, %f1920;
	ld.global.f32 	%f1922, [%rd61+12];
	mul.f32 	%f1923, %f1922, %f1922;
	sub.f32 	%f1924, %f1921, %f1923;
	mul.f32 	%f1925, %f2439, %f1924;
	ld.global.f32 	%f1926, [%rd61+16];
	ld.global.f32 	%f1927, [%rd61+20];
	ld.global.f32 	%f1928, [%rd61+24];
	sub.f32 	%f1929, %f6, %f1926;
	sub.f32 	%f1930, %f7, %f1927;
	sub.f32 	%f1931, %f152, %f1928;
	mul.f32 	%f1932, %f1930, %f1930;
	fma.rn.f32 	%f1933, %f1929, %f1929, %f1932;
	fma.rn.f32 	%f1934, %f1931, %f1931, %f1933;
	sqrt.rn.f32 	%f1935, %f1934;
	mul.f32 	%f1936, %f1935, %f1935;
	ld.global.f32 	%f1937, [%rd61+28];
	mul.f32 	%f1938, %f1937, %f1937;
	sub.f32 	%f1939, %f1936, %f1938;
	mul.f32 	%f2439, %f1925, %f1939;
	add.s32 	%r279, %r279, 2;
$L__BB0_135:
	and.b32  	%r215, %r68, 1;
	setp.eq.b32 	%p233, %r215, 1;
	not.pred 	%p234, %p233;
	@%p234 bra 	$L__BB0_137;
	mul.wide.u32 	%rd62, %r279, 16;
	add.s64 	%rd63, %rd1, %rd62;
	ld.global.f32 	%f1940, [%rd63];
	ld.global.f32 	%f1941, [%rd63+4];
	ld.global.f32 	%f1942, [%rd63+8];
	sub.f32 	%f1943, %f6, %f1940;
	sub.f32 	%f1944, %f7, %f1941;
	sub.f32 	%f1945, %f152, %f1942;
	mul.f32 	%f1946, %f1944, %f1944;
	fma.rn.f32 	%f1947, %f1943, %f1943, %f1946;
	fma.rn.f32 	%f1948, %f1945, %f1945, %f1947;
	sqrt.rn.f32 	%f1949, %f1948;
	mul.f32 	%f1950, %f1949, %f1949;
	ld.global.f32 	%f1951, [%rd63+12];
	mul.f32 	%f1952, %f1951, %f1951;
	sub.f32 	%f1953, %f1950, %f1952;
	mul.f32 	%f2439, %f2439, %f1953;
$L__BB0_137:
	div.rn.f32 	%f176, %f2431, %f2439;
	setp.lt.f32 	%p235, %f176, 0f00000000;
	mov.f32 	%f2440, 0f3F800000;
	@%p235 bra 	$L__BB0_146;
	add.f32 	%f1956, %f176, 0f3F800000;
	div.rn.f32 	%f177, %f176, %f1956;
	cvt.rn.f32.s32 	%f1957, %r69;
	rcp.rn.f32 	%f178, %f1957;
	mul.f32 	%f1958, %f178, 0f3F000000;
	cvt.rzi.f32.f32 	%f1959, %f1958;
	add.f32 	%f1960, %f1959, %f1959;
	sub.f32 	%f1961, %f178, %f1960;
	abs.f32 	%f179, %f1961;
	abs.f32 	%f180, %f177;
	setp.lt.f32 	%p236, %f180, 0f00800000;
	mul.f32 	%f1962, %f180, 0f4B800000;
	selp.f32 	%f1963, %f1962, %f180, %p236;
	selp.f32 	%f1964, 0fC1C00000, 0f00000000, %p236;
	mov.b32 	%r216, %f1963;
	add.s32 	%r217, %r216, -1060439283;
	and.b32  	%r218, %r217, -8388608;
	sub.s32 	%r219, %r216, %r218;
	mov.b32 	%f1965, %r219;
	cvt.rn.f32.s32 	%f1966, %r218;
	fma.rn.f32 	%f1967, %f1966, 0f34000000, %f1964;
	add.f32 	%f1968, %f1965, 0fBF800000;
	add.f32 	%f1969, %f1965, 0f3F800000;
	rcp.approx.ftz.f32 	%f1970, %f1969;
	add.f32 	%f1971, %f1968, %f1968;
	mul.f32 	%f1972, %f1971, %f1970;
	mul.f32 	%f1973, %f1972, %f1972;
	sub.f32 	%f1974, %f1968, %f1972;
	add.f32 	%f1975, %f1974, %f1974;
	neg.f32 	%f1976, %f1972;
	fma.rn.f32 	%f1977, %f1976, %f1968, %f1975;
	mul.rn.f32 	%f1978, %f1970, %f1977;
	fma.rn.f32 	%f1979, %f1973, 0f3A2C32E4, 0f3B52E7DB;
	fma.rn.f32 	%f1980, %f1979, %f1973, 0f3C93BB73;
	fma.rn.f32 	%f1981, %f1980, %f1973, 0f3DF6384F;
	mul.rn.f32 	%f1982, %f1981, %f1973;
	fma.rn.f32 	%f1983, %f1972, 0f3FB8AA3B, %f1967;
	sub.f32 	%f1984, %f1967, %f1983;
	fma.rn.f32 	%f1985, %f1972, 0f3FB8AA3B, %f1984;
	fma.rn.f32 	%f1986, %f1978, 0f3FB8AA3B, %f1985;
	fma.rn.f32 	%f1987, %f1972, 0f32A55E34, %f1986;
	mul.f32 	%f1988, %f1982, 0f40400000;
	fma.rn.f32 	%f1989, %f1988, %f1978, %f1987;
	fma.rn.f32 	%f1990, %f1982, %f1972, %f1989;
	add.rn.f32 	%f1991, %f1983, %f1990;
	neg.f32 	%f1992, %f1983;
	add.rn.f32 	%f1993, %f1991, %f1992;
	neg.f32 	%f1994, %f1993;
	add.rn.f32 	%f1995, %f1990, %f1994;
	mul.rn.f32 	%f1996, %f1991, %f178;
	neg.f32 	%f1997, %f1996;
	fma.rn.f32 	%f1998, %f1991, %f178, %f1997;
	fma.rn.f32 	%f1999, %f1995, %f178, %f1998;
	cvt.rni.f32.f32 	%f2000, %f1996;
	sub.f32 	%f2001, %f1996, %f2000;
	add.f32 	%f2002, %f2001, %f1999;
	fma.rn.f32 	%f2003, %f2002, 0f391FCB8E, 0f3AAF85ED;
	fma.rn.f32 	%f2004, %f2003, %f2002, 0f3C1D9856;
	fma.rn.f32 	%f2005, %f2004, %f2002, 0f3D6357BB;
	fma.rn.f32 	%f2006, %f2005, %f2002, 0f3E75FDEC;
	fma.rn.f32 	%f2007, %f2006, %f2002, 0f3F317218;
	fma.rn.f32 	%f2008, %f2007, %f2002, 0f3F800000;
	cvt.rzi.s32.f32 	%r220, %f2000;
	setp.gt.f32 	%p237, %f2000, 0f00000000;
	selp.b32 	%r221, 0, -2097152000, %p237;
	add.s32 	%r222, %r221, 2130706432;
	mov.b32 	%f2009, %r222;
	mul.f32 	%f2010, %f2008, %f2009;
	shl.b32 	%r223, %r220, 23;
	sub.s32 	%r224, %r223, %r221;
	mov.b32 	%f2011, %r224;
	mul.f32 	%f2012, %f2010, %f2011;
	abs.f32 	%f2013, %f1996;
	setp.gt.f32 	%p238, %f2013, 0f43180000;
	setp.lt.f32 	%p239, %f1996, 0f00000000;
	selp.f32 	%f2014, 0f00000000, 0f7F800000, %p239;
	selp.f32 	%f181, %f2014, %f2012, %p238;
	setp.eq.f32 	%p240, %f177, 0f3F800000;
	setp.eq.f32 	%p241, %f178, 0f00000000;
	or.pred  	%p242, %p241, %p240;
	@%p242 bra 	$L__BB0_146;
	setp.num.f32 	%p243, %f180, %f180;
	abs.f32 	%f2015, %f178;
	setp.num.f32 	%p244, %f2015, %f2015;
	and.pred  	%p245, %p243, %p244;
	@%p245 bra 	$L__BB0_141;
	add.rn.f32 	%f2440, %f177, %f178;
	bra.uni 	$L__BB0_146;
$L__BB0_141:
	setp.neu.f32 	%p246, %f177, 0f00000000;
	setp.neu.f32 	%p247, %f180, 0f7F800000;
	and.pred  	%p248, %p246, %p247;
	@%p248 bra 	$L__BB0_143;
	setp.neu.f32 	%p255, %f179, 0f3F800000;
	add.f32 	%f2020, %f177, %f177;
	mov.b32 	%r225, %f2020;
	setp.lt.f32 	%p256, %f178, 0f00000000;
	xor.b32  	%r226, %r225, 2139095040;
	selp.b32 	%r227, %r226, %r225, %p256;
	and.b32  	%r228, %r227, 2147483647;
	selp.b32 	%r229, %r228, %r227, %p255;
	mov.b32 	%f2440, %r229;
	bra.uni 	$L__BB0_146;
$L__BB0_143:
	setp.eq.f32 	%p249, %f177, 0fBF800000;
	setp.eq.f32 	%p250, %f2015, 0f7F800000;
	and.pred  	%p251, %p249, %p250;
	@%p251 bra 	$L__BB0_146;
	setp.geu.f32 	%p252, %f177, 0f00000000;
	mov.f32 	%f2440, %f181;
	@%p252 bra 	$L__BB0_146;
	setp.neu.f32 	%p253, %f179, 0f3F800000;
	neg.f32 	%f2017, %f181;
	selp.f32 	%f2018, %f181, %f2017, %p253;
	cvt.rmi.f32.f32 	%f2019, %f178;
	setp.neu.f32 	%p254, %f178, %f2019;
	selp.f32 	%f2440, 0f7FFFFFFF, %f2018, %p254;
$L__BB0_146:
	sub.f32 	%f187, %f8, %f227;
	sub.f32 	%f2022, %f187, %f222;
	fma.rn.f32 	%f2023, %f2022, %f2022, %f153;
	sqrt.rn.f32 	%f188, %f2023;
	abs.f32 	%f189, %f188;
	setp.lt.f32 	%p258, %f189, 0f00800000;
	mul.f32 	%f2024, %f189, 0f4B800000;
	selp.f32 	%f2025, %f2024, %f189, %p258;
	selp.f32 	%f2026, 0fC1C00000, 0f00000000, %p258;
	mov.b32 	%r230, %f2025;
	add.s32 	%r231, %r230, -1060439283;
	and.b32  	%r232, %r231, -8388608;
	sub.s32 	%r233, %r230, %r232;
	mov.b32 	%f2027, %r233;
	cvt.rn.f32.s32 	%f2028, %r232;
	fma.rn.f32 	%f2029, %f2028, 0f34000000, %f2026;
	add.f32 	%f2030, %f2027, 0fBF800000;
	add.f32 	%f2031, %f2027, 0f3F800000;
	rcp.approx.ftz.f32 	%f2032, %f2031;
	add.f32 	%f2033, %f2030, %f2030;
	mul.f32 	%f2034, %f2033, %f2032;
	mul.f32 	%f2035, %f2034, %f2034;
	sub.f32 	%f2036, %f2030, %f2034;
	add.f32 	%f2037, %f2036, %f2036;
	neg.f32 	%f2038, %f2034;
	fma.rn.f32 	%f2039, %f2038, %f2030, %f2037;
	mul.rn.f32 	%f2040, %f2032, %f2039;
	fma.rn.f32 	%f2041, %f2035, 0f3A2C32E4, 0f3B52E7DB;
	fma.rn.f32 	%f2042, %f2041, %f2035, 0f3C93BB73;
	fma.rn.f32 	%f2043, %f2042, %f2035, 0f3DF6384F;
	mul.rn.f32 	%f2044, %f2043, %f2035;
	fma.rn.f32 	%f2045, %f2034, 0f3FB8AA3B, %f2029;
	sub.f32 	%f2046, %f2029, %f2045;
	fma.rn.f32 	%f2047, %f2034, 0f3FB8AA3B, %f2046;
	fma.rn.f32 	%f2048, %f2040, 0f3FB8AA3B, %f2047;
	fma.rn.f32 	%f2049, %f2034, 0f32A55E34, %f2048;
	mul.f32 	%f2050, %f2044, 0f40400000;
	fma.rn.f32 	%f2051, %f2050, %f2040, %f2049;
	fma.rn.f32 	%f2052, %f2044, %f2034, %f2051;
	add.rn.f32 	%f2053, %f2045, %f2052;
	neg.f32 	%f2054, %f2045;
	add.rn.f32 	%f2055, %f2053, %f2054;
	neg.f32 	%f2056, %f2055;
	add.rn.f32 	%f2057, %f2052, %f2056;
	mul.rn.f32 	%f2058, %f2053, %f13;
	neg.f32 	%f2059, %f2058;
	fma.rn.f32 	%f2060, %f2053, %f13, %f2059;
	fma.rn.f32 	%f2061, %f2057, %f13, %f2060;
	cvt.rni.f32.f32 	%f2062, %f2058;
	sub.f32 	%f2063, %f2058, %f2062;
	add.f32 	%f2064, %f2063, %f2061;
	fma.rn.f32 	%f2065, %f2064, 0f391FCB8E, 0f3AAF85ED;
	fma.rn.f32 	%f2066, %f2065, %f2064, 0f3C1D9856;
	fma.rn.f32 	%f2067, %f2066, %f2064, 0f3D6357BB;
	fma.rn.f32 	%f2068, %f2067, %f2064, 0f3E75FDEC;
	fma.rn.f32 	%f2069, %f2068, %f2064, 0f3F317218;
	fma.rn.f32 	%f2070, %f2069, %f2064, 0f3F800000;
	cvt.rzi.s32.f32 	%r234, %f2062;
	setp.gt.f32 	%p259, %f2062, 0f00000000;
	selp.b32 	%r235, 0, -2097152000, %p259;
	add.s32 	%r236, %r235, 2130706432;
	mov.b32 	%f2071, %r236;
	mul.f32 	%f2072, %f2070, %f2071;
	shl.b32 	%r237, %r234, 23;
	sub.s32 	%r238, %r237, %r235;
	mov.b32 	%f2073, %r238;
	mul.f32 	%f2074, %f2072, %f2073;
	abs.f32 	%f2075, %f2058;
	setp.gt.f32 	%p260, %f2075, 0f43180000;
	setp.lt.f32 	%p261, %f2058, 0f00000000;
	selp.f32 	%f2076, 0f00000000, 0f7F800000, %p261;
	selp.f32 	%f190, %f2076, %f2074, %p260;
	setp.eq.f32 	%p262, %f188, 0f3F800000;
	or.pred  	%p263, %p7, %p262;
	mov.f32 	%f2441, 0f3F800000;
	@%p263 bra 	$L__BB0_154;
	setp.num.f32 	%p264, %f189, %f189;
	abs.f32 	%f2077, %f13;
	setp.num.f32 	%p265, %f2077, %f2077;
	and.pred  	%p266, %p264, %p265;
	@%p266 bra 	$L__BB0_149;
	add.rn.f32 	%f2441, %f188, %f13;
	bra.uni 	$L__BB0_154;
$L__BB0_149:
	setp.neu.f32 	%p267, %f188, 0f00000000;
	setp.neu.f32 	%p268, %f189, 0f7F800000;
	and.pred  	%p269, %p267, %p268;
	@%p269 bra 	$L__BB0_151;
	setp.neu.f32 	%p275, %f14, 0f3F800000;
	add.f32 	%f2080, %f188, %f188;
	mov.b32 	%r239, %f2080;
	setp.lt.s32 	%p276, %r69, 0;
	xor.b32  	%r240, %r239, 2139095040;
	selp.b32 	%r241, %r240, %r239, %p276;
	and.b32  	%r242, %r241, 2147483647;
	selp.b32 	%r243, %r242, %r241, %p275;
	mov.b32 	%f2441, %r243;
	bra.uni 	$L__BB0_154;
$L__BB0_151:
	setp.eq.f32 	%p270, %f188, 0fBF800000;
	setp.eq.f32 	%p271, %f2077, 0f7F800000;
	and.pred  	%p272, %p270, %p271;
	@%p272 bra 	$L__BB0_154;
	setp.geu.f32 	%p273, %f188, 0f00000000;
	mov.f32 	%f2441, %f190;
	@%p273 bra 	$L__BB0_154;
	setp.neu.f32 	%p274, %f14, 0f3F800000;
	neg.f32 	%f2079, %f190;
	selp.f32 	%f2441, %f190, %f2079, %p274;
$L__BB0_154:
	setp.lt.s32 	%p277, %r68, 1;
	sub.f32 	%f2081, %f187, %f225;
	fma.rn.f32 	%f2082, %f2081, %f2081, %f162;
	sqrt.rn.f32 	%f2083, %f2082;
	mul.f32 	%f2084, %f2083, %f2083;
	sub.f32 	%f2449, %f24, %f2084;
	@%p277 bra 	$L__BB0_166;
	add.s32 	%r245, %r68, -1;
	and.b32  	%r57, %r68, 7;
	setp.lt.u32 	%p278, %r245, 7;
	mov.b32 	%r283, 0;
	@%p278 bra 	$L__BB0_158;
	and.b32  	%r283, %r68, 2147483640;
	neg.s32 	%r281, %r283;
	add.s64 	%rd82, %rd1, 64;
$L__BB0_157:
	.pragma "nounroll";
	ld.global.f32 	%f2086, [%rd82+-64];
	ld.global.f32 	%f2087, [%rd82+-60];
	ld.global.f32 	%f2088, [%rd82+-56];
	sub.f32 	%f2089, %f6, %f2086;
	sub.f32 	%f2090, %f7, %f2087;
	sub.f32 	%f2091, %f187, %f2088;
	mul.f32 	%f2092, %f2090, %f2090;
	fma.rn.f32 	%f2093, %f2089, %f2089, %f2092;
	fma.rn.f32 	%f2094, %f2091, %f2091, %f2093;
	sqrt.rn.f32 	%f2095, %f2094;
	mul.f32 	%f2096, %f2095, %f2095;
	ld.global.f32 	%f2097, [%rd82+-52];
	mul.f32 	%f2098, %f2097, %f2097;
	sub.f32 	%f2099, %f2096, %f2098;
	mul.f32 	%f2100, %f2449, %f2099;
	ld.global.f32 	%f2101, [%rd82+-48];
	ld.global.f32 	%f2102, [%rd82+-44];
	ld.global.f32 	%f2103, [%rd82+-40];
	sub.f32 	%f2104, %f6, %f2101;
	sub.f32 	%f2105, %f7, %f2102;
	sub.f32 	%f2106, %f187, %f2103;
	mul.f32 	%f2107, %f2105, %f2105;
	fma.rn.f32 	%f2108, %f2104, %f2104, %f2107;
	fma.rn.f32 	%f2109, %f2106, %f2106, %f2108;
	sqrt.rn.f32 	%f2110, %f2109;
	mul.f32 	%f2111, %f2110, %f2110;
	ld.global.f32 	%f2112, [%rd82+-36];
	mul.f32 	%f2113, %f2112, %f2112;
	sub.f32 	%f2114, %f2111, %f2113;
	mul.f32 	%f2115, %f2100, %f2114;
	ld.global.f32 	%f2116, [%rd82+-32];
	ld.global.f32 	%f2117, [%rd82+-28];
	ld.global.f32 	%f2118, [%rd82+-24];
	sub.f32 	%f2119, %f6, %f2116;
	sub.f32 	%f2120, %f7, %f2117;
	sub.f32 	%f2121, %f187, %f2118;
	mul.f32 	%f2122, %f2120, %f2120;
	fma.rn.f32 	%f2123, %f2119, %f2119, %f2122;
	fma.rn.f32 	%f2124, %f2121, %f2121, %f2123;
	sqrt.rn.f32 	%f2125, %f2124;
	mul.f32 	%f2126, %f2125, %f2125;
	ld.global.f32 	%f2127, [%rd82+-20];
	mul.f32 	%f2128, %f2127, %f2127;
	sub.f32 	%f2129, %f2126, %f2128;
	mul.f32 	%f2130, %f2115, %f2129;
	ld.global.f32 	%f2131, [%rd82+-16];
	ld.global.f32 	%f2132, [%rd82+-12];
	ld.global.f32 	%f2133, [%rd82+-8];
	sub.f32 	%f2134, %f6, %f2131;
	sub.f32 	%f2135, %f7, %f2132;
	sub.f32 	%f2136, %f187, %f2133;
	mul.f32 	%f2137, %f2135, %f2135;
	fma.rn.f32 	%f2138, %f2134, %f2134, %f2137;
	fma.rn.f32 	%f2139, %f2136, %f2136, %f2138;
	sqrt.rn.f32 	%f2140, %f2139;
	mul.f32 	%f2141, %f2140, %f2140;
	ld.global.f32 	%f2142, [%rd82+-4];
	mul.f32 	%f2143, %f2142, %f2142;
	sub.f32 	%f2144, %f2141, %f2143;
	mul.f32 	%f2145, %f2130, %f2144;
	ld.global.f32 	%f2146, [%rd82];
	ld.global.f32 	%f2147, [%rd82+4];
	ld.global.f32 	%f2148, [%rd82+8];
	sub.f32 	%f2149, %f6, %f2146;
	sub.f32 	%f2150, %f7, %f2147;
	sub.f32 	%f2151, %f187, %f2148;
	mul.f32 	%f2152, %f2150, %f2150;
	fma.rn.f32 	%f2153, %f2149, %f2149, %f2152;
	fma.rn.f32 	%f2154, %f2151, %f2151, %f2153;
	sqrt.rn.f32 	%f2155, %f2154;
	mul.f32 	%f2156, %f2155, %f2155;
	ld.global.f32 	%f2157, [%rd82+12];
	mul.f32 	%f2158, %f2157, %f2157;
	sub.f32 	%f2159, %f2156, %f2158;
	mul.f32 	%f2160, %f2145, %f2159;
	ld.global.f32 	%f2161, [%rd82+16];
	ld.global.f32 	%f2162, [%rd82+20];
	ld.global.f32 	%f2163, [%rd82+24];
	sub.f32 	%f2164, %f6, %f2161;
	sub.f32 	%f2165, %f7, %f2162;
	sub.f32 	%f2166, %f187, %f2163;
	mul.f32 	%f2167, %f2165, %f2165;
	fma.rn.f32 	%f2168, %f2164, %f2164, %f2167;
	fma.rn.f32 	%f2169, %f2166, %f2166, %f2168;
	sqrt.rn.f32 	%f2170, %f2169;
	mul.f32 	%f2171, %f2170, %f2170;
	ld.global.f32 	%f2172, [%rd82+28];
	mul.f32 	%f2173, %f2172, %f2172;
	sub.f32 	%f2174, %f2171, %f2173;
	mul.f32 	%f2175, %f2160, %f2174;
	ld.global.f32 	%f2176, [%rd82+32];
	ld.global.f32 	%f2177, [%rd82+36];
	ld.global.f32 	%f2178, [%rd82+40];
	sub.f32 	%f2179, %f6, %f2176;
	sub.f32 	%f2180, %f7, %f2177;
	sub.f32 	%f2181, %f187, %f2178;
	mul.f32 	%f2182, %f2180, %f2180;
	fma.rn.f32 	%f2183, %f2179, %f2179, %f2182;
	fma.rn.f32 	%f2184, %f2181, %f2181, %f2183;
	sqrt.rn.f32 	%f2185, %f2184;
	mul.f32 	%f2186, %f2185, %f2185;
	ld.global.f32 	%f2187, [%rd82+44];
	mul.f32 	%f2188, %f2187, %f2187;
	sub.f32 	%f2189, %f2186, %f2188;
	mul.f32 	%f2190, %f2175, %f2189;
	ld.global.f32 	%f2191, [%rd82+48];
	ld.global.f32 	%f2192, [%rd82+52];
	ld.global.f32 	%f2193, [%rd82+56];
	sub.f32 	%f2194, %f6, %f2191;
	sub.f32 	%f2195, %f7, %f2192;
	sub.f32 	%f2196, %f187, %f2193;
	mul.f32 	%f2197, %f2195, %f2195;
	fma.rn.f32 	%f2198, %f2194, %f2194, %f2197;
	fma.rn.f32 	%f2199, %f2196, %f2196, %f2198;
	sqrt.rn.f32 	%f2200, %f2199;
	mul.f32 	%f2201, %f2200, %f2200;
	ld.global.f32 	%f2202, [%rd82+60];
	mul.f32 	%f2203, %f2202, %f2202;
	sub.f32 	%f2204, %f2201, %f2203;
	mul.f32 	%f2449, %f2190, %f2204;
	add.s32 	%r281, %r281, 8;
	add.s64 	%rd82, %rd82, 128;
	setp.ne.s32 	%p279, %r281, 0;
	@%p279 bra 	$L__BB0_157;
$L__BB0_158:
	setp.eq.s32 	%p280, %r57, 0;
	@%p280 bra 	$L__BB0_166;
	and.b32  	%r63, %r68, 3;
	setp.lt.u32 	%p281, %r57, 4;
	@%p281 bra 	$L__BB0_161;
	mul.wide.u32 	%rd64, %r283, 16;
	add.s64 	%rd65, %rd1, %rd64;
	ld.global.f32 	%f2206, [%rd65];
	ld.global.f32 	%f2207, [%rd65+4];
	ld.global.f32 	%f2208, [%rd65+8];
	sub.f32 	%f2209, %f6, %f2206;
	sub.f32 	%f2210, %f7, %f2207;
	sub.f32 	%f2211, %f187, %f2208;
	mul.f32 	%f2212, %f2210, %f2210;
	fma.rn.f32 	%f2213, %f2209, %f2209, %f2212;
	fma.rn.f32 	%f2214, %f2211, %f2211, %f2213;
	sqrt.rn.f32 	%f2215, %f2214;
	mul.f32 	%f2216, %f2215, %f2215;
	ld.global.f32 	%f2217, [%rd65+12];
	mul.f32 	%f2218, %f2217, %f2217;
	sub.f32 	%f2219, %f2216, %f2218;
	mul.f32 	%f2220, %f2449, %f2219;
	ld.global.f32 	%f2221, [%rd65+16];
	ld.global.f32 	%f2222, [%rd65+20];
	ld.global.f32 	%f2223, [%rd65+24];
	sub.f32 	%f2224, %f6, %f2221;
	sub.f32 	%f2225, %f7, %f2222;
	sub.f32 	%f2226, %f187, %f2223;
	mul.f32 	%f2227, %f2225, %f2225;
	fma.rn.f32 	%f2228, %f2224, %f2224, %f2227;
	fma.rn.f32 	%f2229, %f2226, %f2226, %f2228;
	sqrt.rn.f32 	%f2230, %f2229;
	mul.f32 	%f2231, %f2230, %f2230;
	ld.global.f32 	%f2232, [%rd65+28];
	mul.f32 	%f2233, %f2232, %f2232;
	sub.f32 	%f2234, %f2231, %f2233;
	mul.f32 	%f2235, %f2220, %f2234;
	ld.global.f32 	%f2236, [%rd65+32];
	ld.global.f32 	%f2237, [%rd65+36];
	ld.global.f32 	%f2238, [%rd65+40];
	sub.f32 	%f2239, %f6, %f2236;
	sub.f32 	%f2240, %f7, %f2237;
	sub.f32 	%f2241, %f187, %f2238;
	mul.f32 	%f2242, %f2240, %f2240;
	fma.rn.f32 	%f2243, %f2239, %f2239, %f2242;
	fma.rn.f32 	%f2244, %f2241, %f2241, %f2243;
	sqrt.rn.f32 	%f2245, %f2244;
	mul.f32 	%f2246, %f2245, %f2245;
	ld.global.f32 	%f2247, [%rd65+44];
	mul.f32 	%f2248, %f2247, %f2247;
	sub.f32 	%f2249, %f2246, %f2248;
	mul.f32 	%f2250, %f2235, %f2249;
	ld.global.f32 	%f2251, [%rd65+48];
	ld.global.f32 	%f2252, [%rd65+52];
	ld.global.f32 	%f2253, [%rd65+56];
	sub.f32 	%f2254, %f6, %f2251;
	sub.f32 	%f2255, %f7, %f2252;
	sub.f32 	%f2256, %f187, %f2253;
	mul.f32 	%f2257, %f2255, %f2255;
	fma.rn.f32 	%f2258, %f2254, %f2254, %f2257;
	fma.rn.f32 	%f2259, %f2256, %f2256, %f2258;
	sqrt.rn.f32 	%f2260, %f2259;
	mul.f32 	%f2261, %f2260, %f2260;
	ld.global.f32 	%f2262, [%rd65+60];
	mul.f32 	%f2263, %f2262, %f2262;
	sub.f32 	%f2264, %f2261, %f2263;
	mul.f32 	%f2449, %f2250, %f2264;
	add.s32 	%r283, %r283, 4;
$L__BB0_161:
	setp.eq.s32 	%p282, %r63, 0;
	@%p282 bra 	$L__BB0_166;
	setp.eq.s32 	%p283, %r63, 1;
	@%p283 bra 	$L__BB0_164;
	mul.wide.u32 	%rd66, %r283, 16;
	add.s64 	%rd67, %rd1, %rd66;
	ld.global.f32 	%f2266, [%rd67];
	ld.global.f32 	%f2267, [%rd67+4];
	ld.global.f32 	%f2268, [%rd67+8];
	sub.f32 	%f2269, %f6, %f2266;
	sub.f32 	%f2270, %f7, %f2267;
	sub.f32 	%f2271, %f187, %f2268;
	mul.f32 	%f2272, %f2270, %f2270;
	fma.rn.f32 	%f2273, %f2269, %f2269, %f2272;
	fma.rn.f32 	%f2274, %f2271, %f2271, %f2273;
	sqrt.rn.f32 	%f2275, %f2274;
	mul.f32 	%f2276, %f2275, %f2275;
	ld.global.f32 	%f2277, [%rd67+12];
	mul.f32 	%f2278, %f2277, %f2277;
	sub.f32 	%f2279, %f2276, %f2278;
	mul.f32 	%f2280, %f2449, %f2279;
	ld.global.f32 	%f2281, [%rd67+16];
	ld.global.f32 	%f2282, [%rd67+20];
	ld.global.f32 	%f2283, [%rd67+24];
	sub.f32 	%f2284, %f6, %f2281;
	sub.f32 	%f2285, %f7, %f2282;
	sub.f32 	%f2286, %f187, %f2283;
	mul.f32 	%f2287, %f2285, %f2285;
	fma.rn.f32 	%f2288, %f2284, %f2284, %f2287;
	fma.rn.f32 	%f2289, %f2286, %f2286, %f2288;
	sqrt.rn.f32 	%f2290, %f2289;
	mul.f32 	%f2291, %f2290, %f2290;
	ld.global.f32 	%f2292, [%rd67+28];
	mul.f32 	%f2293, %f2292, %f2292;
	sub.f32 	%f2294, %f2291, %f2293;
	mul.f32 	%f2449, %f2280, %f2294;
	add.s32 	%r283, %r283, 2;
$L__BB0_164:
	and.b32  	%r246, %r68, 1;
	setp.eq.b32 	%p284, %r246, 1;
	not.pred 	%p285, %p284;
	@%p285 bra 	$L__BB0_166;
	mul.wide.u32 	%rd68, %r283, 16;
	add.s64 	%rd69, %rd1, %rd68;
	ld.global.f32 	%f2295, [%rd69];
	ld.global.f32 	%f2296, [%rd69+4];
	ld.global.f32 	%f2297, [%rd69+8];
	sub.f32 	%f2298, %f6, %f2295;
	sub.f32 	%f2299, %f7, %f2296;
	sub.f32 	%f2300, %f187, %f2297;
	mul.f32 	%f2301, %f2299, %f2299;
	fma.rn.f32 	%f2302, %f2298, %f2298, %f2301;
	fma.rn.f32 	%f2303, %f2300, %f2300, %f2302;
	sqrt.rn.f32 	%f2304, %f2303;
	mul.f32 	%f2305, %f2304, %f2304;
	ld.global.f32 	%f2306, [%rd69+12];
	mul.f32 	%f2307, %f2306, %f2306;
	sub.f32 	%f2308, %f2305, %f2307;
	mul.f32 	%f2449, %f2449, %f2308;
$L__BB0_166:
	div.rn.f32 	%f209, %f2441, %f2449;
	setp.lt.f32 	%p286, %f209, 0f00000000;
	mov.f32 	%f2450, 0f3F800000;
	@%p286 bra 	$L__BB0_175;
	add.f32 	%f2311, %f209, 0f3F800000;
	div.rn.f32 	%f210, %f209, %f2311;
	cvt.rn.f32.s32 	%f2312, %r69;
	rcp.rn.f32 	%f211, %f2312;
	mul.f32 	%f2313, %f211, 0f3F000000;
	cvt.rzi.f32.f32 	%f2314, %f2313;
	add.f32 	%f2315, %f2314, %f2314;
	sub.f32 	%f2316, %f211, %f2315;
	abs.f32 	%f212, %f2316;
	abs.f32 	%f213, %f210;
	setp.lt.f32 	%p287, %f213, 0f00800000;
	mul.f32 	%f2317, %f213, 0f4B800000;
	selp.f32 	%f2318, %f2317, %f213, %p287;
	selp.f32 	%f2319, 0fC1C00000, 0f00000000, %p287;
	mov.b32 	%r247, %f2318;
	add.s32 	%r248, %r247, -1060439283;
	and.b32  	%r249, %r248, -8388608;
	sub.s32 	%r250, %r247, %r249;
	mov.b32 	%f2320, %r250;
	cvt.rn.f32.s32 	%f2321, %r249;
	fma.rn.f32 	%f2322, %f2321, 0f34000000, %f2319;
	add.f32 	%f2323, %f2320, 0fBF800000;
	add.f32 	%f2324, %f2320, 0f3F800000;
	rcp.approx.ftz.f32 	%f2325, %f2324;
	add.f32 	%f2326, %f2323, %f2323;
	mul.f32 	%f2327, %f2326, %f2325;
	mul.f32 	%f2328, %f2327, %f2327;
	sub.f32 	%f2329, %f2323, %f2327;
	add.f32 	%f2330, %f2329, %f2329;
	neg.f32 	%f2331, %f2327;
	fma.rn.f32 	%f2332, %f2331, %f2323, %f2330;
	mul.rn.f32 	%f2333, %f2325, %f2332;
	fma.rn.f32 	%f2334, %f2328, 0f3A2C32E4, 0f3B52E7DB;
	fma.rn.f32 	%f2335, %f2334, %f2328, 0f3C93BB73;
	fma.rn.f32 	%f2336, %f2335, %f2328, 0f3DF6384F;
	mul.rn.f32 	%f2337, %f2336, %f2328;
	fma.rn.f32 	%f2338, %f2327, 0f3FB8AA3B, %f2322;
	sub.f32 	%f2339, %f2322, %f2338;
	fma.rn.f32 	%f2340, %f2327, 0f3FB8AA3B, %f2339;
	fma.rn.f32 	%f2341, %f2333, 0f3FB8AA3B, %f2340;
	fma.rn.f32 	%f2342, %f2327, 0f32A55E34, %f2341;
	mul.f32 	%f2343, %f2337, 0f40400000;
	fma.rn.f32 	%f2344, %f2343, %f2333, %f2342;
	fma.rn.f32 	%f2345, %f2337, %f2327, %f2344;
	add.rn.f32 	%f2346, %f2338, %f2345;
	neg.f32 	%f2347, %f2338;
	add.rn.f32 	%f2348, %f2346, %f2347;
	neg.f32 	%f2349, %f2348;
	add.rn.f32 	%f2350, %f2345, %f2349;
	mul.rn.f32 	%f2351, %f2346, %f211;
	neg.f32 	%f2352, %f2351;
	fma.rn.f32 	%f2353, %f2346, %f211, %f2352;
	fma.rn.f32 	%f2354, %f2350, %f211, %f2353;
	cvt.rni.f32.f32 	%f2355, %f2351;
	sub.f32 	%f2356, %f2351, %f2355;
	add.f32 	%f2357, %f2356, %f2354;
	fma.rn.f32 	%f2358, %f2357, 0f391FCB8E, 0f3AAF85ED;
	fma.rn.f32 	%f2359, %f2358, %f2357, 0f3C1D9856;
	fma.rn.f32 	%f2360, %f2359, %f2357, 0f3D6357BB;
	fma.rn.f32 	%f2361, %f2360, %f2357, 0f3E75FDEC;
	fma.rn.f32 	%f2362, %f2361, %f2357, 0f3F317218;
	fma.rn.f32 	%f2363, %f2362, %f2357, 0f3F800000;
	cvt.rzi.s32.f32 	%r251, %f2355;
	setp.gt.f32 	%p288, %f2355, 0f00000000;
	selp.b32 	%r252, 0, -2097152000, %p288;
	add.s32 	%r253, %r252, 2130706432;
	mov.b32 	%f2364, %r253;
	mul.f32 	%f2365, %f2363, %f2364;
	shl.b32 	%r254, %r251, 23;
	sub.s32 	%r255, %r254, %r252;
	mov.b32 	%f2366, %r255;
	mul.f32 	%f2367, %f2365, %f2366;
	abs.f32 	%f2368, %f2351;
	setp.gt.f32 	%p289, %f2368, 0f43180000;
	setp.lt.f32 	%p290, %f2351, 0f00000000;
	selp.f32 	%f2369, 0f00000000, 0f7F800000, %p290;
	selp.f32 	%f214, %f2369, %f2367, %p289;
	setp.eq.f32 	%p291, %f210, 0f3F800000;
	setp.eq.f32 	%p292, %f211, 0f00000000;
	or.pred  	%p293, %p292, %p291;
	@%p293 bra 	$L__BB0_175;
	setp.num.f32 	%p294, %f213, %f213;
	abs.f32 	%f2370, %f211;
	setp.num.f32 	%p295, %f2370, %f2370;
	and.pred  	%p296, %p294, %p295;
	@%p296 bra 	$L__BB0_170;
	add.rn.f32 	%f2450, %f210, %f211;
	bra.uni 	$L__BB0_175;
$L__BB0_170:
	setp.neu.f32 	%p297, %f210, 0f00000000;
	setp.neu.f32 	%p298, %f213, 0f7F800000;
	and.pred  	%p299, %p297, %p298;
	@%p299 bra 	$L__BB0_172;
	setp.neu.f32 	%p306, %f212, 0f3F800000;
	add.f32 	%f2375, %f210, %f210;
	mov.b32 	%r256, %f2375;
	setp.lt.f32 	%p307, %f211, 0f00000000;
	xor.b32  	%r257, %r256, 2139095040;
	selp.b32 	%r258, %r257, %r256, %p307;
	and.b32  	%r259, %r258, 2147483647;
	selp.b32 	%r260, %r259, %r258, %p306;
	mov.b32 	%f2450, %r260;
	bra.uni 	$L__BB0_175;
$L__BB0_172:
	setp.eq.f32 	%p300, %f210, 0fBF800000;
	setp.eq.f32 	%p301, %f2370, 0f7F800000;
	and.pred  	%p302, %p300, %p301;
	@%p302 bra 	$L__BB0_175;
	setp.geu.f32 	%p303, %f210, 0f00000000;
	mov.f32 	%f2450, %f214;
	@%p303 bra 	$L__BB0_175;
	setp.neu.f32 	%p304, %f212, 0f3F800000;
	neg.f32 	%f2372, %f214;
	selp.f32 	%f2373, %f214, %f2372, %p304;
	cvt.rmi.f32.f32 	%f2374, %f211;
	setp.neu.f32 	%p305, %f211, %f2374;
	selp.f32 	%f2450, 0f7FFFFFFF, %f2373, %p305;
$L__BB0_175:
	add.f32 	%f2376, %f227, %f227;
	sub.f32 	%f2377, %f2440, %f2450;
	neg.f32 	%f2378, %f82;
	div.rn.f32 	%f2379, %f2378, %f2376;
	cvta.to.global.u64 	%rd70, %rd23;
	mul.wide.s32 	%rd71, %r1, 4;
	add.s64 	%rd72, %rd70, %rd71;
	st.global.f32 	[%rd72], %f2379;
	neg.f32 	%f2380, %f151;
	div.rn.f32 	%f2381, %f2380, %f2376;
	cvta.to.global.u64 	%rd73, %rd24;
	add.s64 	%rd74, %rd73, %rd71;
	st.global.f32 	[%rd74], %f2381;
	neg.f32 	%f2382, %f2377;
	div.rn.f32 	%f2383, %f2382, %f2376;
	cvta.to.global.u64 	%rd75, %rd25;
	add.s64 	%rd76, %rd75, %rd71;
	st.global.f32 	[%rd76], %f2383;
$L__BB0_176:
	ret;

}


// ===== COMPILED SASS (sm_100) =====

	.target	sm_100

	.elftype	@"ET_EXEC"


//--------------------- .note.nv.tkinfo           --------------------------
	.section	.note.nv.tkinfo,"",@"SHT_NOTE"
	.sectionflags	@"SHF_NOTE_NV_TKINFO"
	.tkinfo
        /*0018*/ 	.word	0x00000002
        /*0030*/ 	.string	""
        /*0030*/ 	.string	"ptxas"
        /*0030*/ 	.string	"Cuda compilation tools, release 13.0, V13.0.88"
        /*0030*/ 	.string	"Build cuda_13.0.r13.0/compiler.36424714_0"
        /*0030*/ 	.string	"-arch sm_100 -m 64 "



//--------------------- .note.nv.cuinfo           --------------------------
	.section	.note.nv.cuinfo,"",@"SHT_NOTE"
	.sectionflags	@"SHF_NOTE_NV_CUINFO"
        /*0018*/ 	.short	0x0002
        /*001a*/ 	.short	0x0064
        /*001c*/ 	.short	0x0082
	.zero		2


//--------------------- .nv.info                  --------------------------
	.section	.nv.info,"",@"SHT_CUDA_INFO"
	.align	4


	//----- nvinfo : EIATTR_REGCOUNT
	.align		4
        /*0000*/ 	.byte	0x04, 0x2f
        /*0002*/ 	.short	(.L_1 - .L_0)
	.align		4
.L_0:
        /*0004*/ 	.word	index@(_Z18batch_force_kernelPKfS0_S0_PfS1_S1_i4Goal5WorldPK8Obstacleiif)
        /*0008*/ 	.word	0x0000001f


	//----- nvinfo : EIATTR_FRAME_SIZE
	.align		4
.L_1:
        /*000c*/ 	.byte	0x04, 0x11
        /*000e*/ 	.short	(.L_3 - .L_2)
	.align		4
.L_2:
        /*0010*/ 	.word	index@($__internal_2_$__cuda_sm3x_div_rn_noftz_f32_slowpath)
        /*0014*/ 	.word	0x00000000


	//----- nvinfo : EIATTR_FRAME_SIZE
	.align		4
.L_3:
        /*0018*/ 	.byte	0x04, 0x11
        /*001a*/ 	.short	(.L_5 - .L_4)
	.align		4
.L_4:
        /*001c*/ 	.word	index@($__internal_1_$__cuda_sm20_sqrt_rn_f32_slowpath)
        /*0020*/ 	.word	0x00000000


	//----- nvinfo : EIATTR_FRAME_SIZE
	.align		4
.L_5:
        /*0024*/ 	.byte	0x04, 0x11
        /*0026*/ 	.short	(.L_7 - .L_6)
	.align		4
.L_6:
        /*0028*/ 	.word	index@($__internal_0_$__cuda_sm20_rcp_rn_f32_slowpath)
        /*002c*/ 	.word	0x00000000


	//----- nvinfo : EIATTR_FRAME_SIZE
	.align		4
.L_7:
        /*0030*/ 	.byte	0x04, 0x11
        /*0032*/ 	.short	(.L_9 - .L_8)
	.align		4
.L_8:
        /*0034*/ 	.word	index@(_Z18batch_force_kernelPKfS0_S0_PfS1_S1_i4Goal5WorldPK8Obstacleiif)
        /*0038*/ 	.word	0x00000000


	//----- nvinfo : EIATTR_MIN_STACK_SIZE
	.align		4
.L_9:
        /*003c*/ 	.byte	0x04, 0x12
        /*003e*/ 	.short	(.L_11 - .L_10)
	.align		4
.L_10:
        /*0040*/ 	.word	index@(_Z18batch_force_kernelPKfS0_S0_PfS1_S1_i4Goal5WorldPK8Obstacleiif)
        /*0044*/ 	.word	0x00000000
.L_11:


//--------------------- .nv.compat                --------------------------
	.section	.nv.compat,"",@"SHT_CUDA_COMPAT_INFO"
	.align	4
        /*0000*/ 	.byte	0x02, 0x09, 0x00, 0x00, 0x02, 0x02, 0x01, 0x00, 0x02, 0x05, 0x05, 0x00, 0x03, 0x07, 0x01, 0x01
        /*0010*/ 	.byte	0x02, 0x03, 0x00, 0x00, 0x02, 0x06, 0x01, 0x00, 0x04, 0x0b, 0x08, 0x00, 0x01, 0x00, 0x00, 0x00
        /*0020*/ 	.byte	0x00, 0x00, 0x00, 0x00


//--------------------- .nv.info._Z18batch_force_kernelPKfS0_S0_PfS1_S1_i4Goal5WorldPK8Obstacleiif --------------------------
	.section	.nv.info._Z18batch_force_kernelPKfS0_S0_PfS1_S1_i4Goal5WorldPK8Obstacleiif,"",@"SHT_CUDA_INFO"
	.sectionflags	@""
	.align	4


	//----- nvinfo : EIATTR_CUDA_API_VERSION
	.align		4
        /*0000*/ 	.byte	0x04, 0x37
        /*0002*/ 	.short	(.L_13 - .L_12)
.L_12:
        /*0004*/ 	.word	0x00000082


	//----- nvinfo : EIATTR_KPARAM_INFO
	.align		4
.L_13:
        /*0008*/ 	.byte	0x04, 0x17
        /*000a*/ 	.short	(.L_15 - .L_14)
.L_14:
        /*000c*/ 	.word	0x00000000
        /*0010*/ 	.short	0x000c
        /*0012*/ 	.short	0x0060
        /*0014*/ 	.byte	0x00, 0xf0, 0x11, 0x00


	//----- nvinfo : EIATTR_KPARAM_INFO
	.align		4
.L_15:
        /*0018*/ 	.byte	0x04, 0x17
        /*001a*/ 	.short	(.L_17 - .L_16)
.L_16:
        /*001c*/ 	.word	0x00000000
        /*0020*/ 	.short	0x000b
        /*0022*/ 	.short	0x005c
        /*0024*/ 	.byte	0x00, 0xf0, 0x11, 0x00


	//----- nvinfo : EIATTR_KPARAM_INFO
	.align		4
.L_17:
        /*0028*/ 	.byte	0x04, 0x17
        /*002a*/ 	.short	(.L_19 - .L_18)
.L_18:
        /*002c*/ 	.word	0x00000000
        /*0030*/ 	.short	0x000a
        /*0032*/ 	.short	0x0058
        /*0034*/ 	.byte	0x00, 0xf0, 0x11, 0x00


	//----- nvinfo : EIATTR_KPARAM_INFO
	.align		4
.L_19:
        /*0038*/ 	.byte	0x04, 0x17
        /*003a*/ 	.short	(.L_21 - .L_20)
.L_20:
        /*003c*/ 	.word	0x00000000
        /*0040*/ 	.short	0x0009
        /*0042*/ 	.short	0x0050
        /*0044*/ 	.byte	0x00, 0xf5, 0x21, 0x00


	//----- nvinfo : EIATTR_KPARAM_INFO
	.align		4
.L_21:
        /*0048*/ 	.byte	0x04, 0x17
        /*004a*/ 	.short	(.L_23 - .L_22)
.L_22:
        /*004c*/ 	.word	0x00000000
        /*0050*/ 	.short	0x0008
        /*0052*/ 	.short	0x0040
        /*0054*/ 	.byte	0x00, 0xf0, 0x41, 0x00


	//----- nvinfo : EIATTR_KPARAM_INFO
	.align		4
.L_23:
        /*0058*/ 	.byte	0x04, 0x17
        /*005a*/ 	.short	(.L_25 - .L_24)
.L_24:
        /*005c*/ 	.word	0x00000000
        /*0060*/ 	.short	0x0007
        /*0062*/ 	.short	0x0034
        /*0064*/ 	.byte	0x00, 0xf0, 0x31, 0x00


	//----- nvinfo : EIATTR_KPARAM_INFO
	.align		4
.L_25:
        /*0068*/ 	.byte	0x04, 0x17
        /*006a*/ 	.short	(.L_27 - .L_26)
.L_26:
        /*006c*/ 	.word	0x00000000
        /*0070*/ 	.short	0x0006
        /*0072*/ 	.short	0x0030
        /*0074*/ 	.byte	0x00, 0xf0, 0x11, 0x00


	//----- nvinfo : EIATTR_KPARAM_INFO
	.align		4
.L_27:
        /*0078*/ 	.byte	0x04, 0x17
        /*007a*/ 	.short	(.L_29 - .L_28)
.L_28:
        /*007c*/ 	.word	0x00000000
        /*0080*/ 	.short	0x0005
        /*0082*/ 	.short	0x0028
        /*0084*/ 	.byte	0x00, 0xf5, 0x21, 0x00


	//----- nvinfo : EIATTR_KPARAM_INFO
	.align		4
.L_29:
        /*0088*/ 	.byte	0x04, 0x17
        /*008a*/ 	.short	(.L_31 - .L_30)
.L_30:
        /*008c*/ 	.word	0x00000000
        /*0090*/ 	.short	0x0004
        /*0092*/ 	.short	0x0020
        /*0094*/ 	.byte	0x00, 0xf5, 0x21, 0x00


	//----- nvinfo : EIATTR_KPARAM_INFO
	.align		4
.L_31:
        /*0098*/ 	.byte	0x04, 0x17
        /*009a*/ 	.short	(.L_33 - .L_32)
.L_32:
        /*009c*/ 	.word	0x00000000
        /*00a0*/ 	.short	0x0003
        /*00a2*/ 	.short	0x0018
        /*00a4*/ 	.byte	0x00, 0xf5, 0x21, 0x00


	//----- nvinfo : EIATTR_KPARAM_INFO
	.align		4
.L_33:
        /*00a8*/ 	.byte	0x04, 0x17
        /*00aa*/ 	.short	(.L_35 - .L_34)
.L_34:
        /*00ac*/ 	.word	0x00000000
        /*00b0*/ 	.short	0x0002
        /*00b2*/ 	.short	0x0010
        /*00b4*/ 	.byte	0x00, 0xf5, 0x21, 0x00


	//----- nvinfo : EIATTR_KPARAM_INFO
	.align		4
.L_35:
        /*00b8*/ 	.byte	0x04, 0x17
        /*00ba*/ 	.short	(.L_37 - .L_36)
.L_36:
        /*00bc*/ 	.word	0x00000000
        /*00c0*/ 	.short	0x0001
        /*00c2*/ 	.short	0x0008
        /*00c4*/ 	.byte	0x00, 0xf5, 0x21, 0x00


	//----- nvinfo : EIATTR_KPARAM_INFO
	.align		4
.L_37:
        /*00c8*/ 	.byte	0x04, 0x17
        /*00ca*/ 	.short	(.L_39 - .L_38)
.L_38:
        /*00cc*/ 	.word	0x00000000
        /*00d0*/ 	.short	0x0000
        /*00d2*/ 	.short	0x0000
        /*00d4*/ 	.byte	0x00, 0xf5, 0x21, 0x00


	//----- nvinfo : EIATTR_SPARSE_MMA_MASK
	.align		4
.L_39:
        /*00d8*/ 	.byte	0x03, 0x50
        /*00da*/ 	.short	0x0000


	//----- nvinfo : EIATTR_MAXREG_COUNT
	.align		4
        /*00dc*/ 	.byte	0x03, 0x1b
        /*00de*/ 	.short	0x00ff


	//----- nvinfo : EIATTR_MERCURY_ISA_VERSION
	.align		4
        /*00e0*/ 	.byte	0x03, 0x5f
        /*00e2*/ 	.short	0x0101


	//----- nvinfo : EIATTR_VRC_CTA_INIT_COUNT
	.align		4
        /*00e4*/ 	.byte	0x02, 0x4a
	.zero		1
	.zero		1


	//----- nvinfo : EIATTR_EXIT_INSTR_OFFSETS
	.align		4
        /*00e8*/ 	.byte	0x04, 0x1c
        /*00ea*/ 	.short	(.L_41 - .L_40)


	//   ....[0]....
.L_40:
        /*00ec*/ 	.word	0x00000070


	//   ....[1]....
        /*00f0*/ 	.word	0x00010ec0


	//----- nvinfo : EIATTR_CRS_STACK_SIZE
	.align		4
.L_41:
        /*00f4*/ 	.byte	0x04, 0x1e
        /*00f6*/ 	.short	(.L_43 - .L_42)
.L_42:
        /*00f8*/ 	.word	0x00000000


	//----- nvinfo : EIATTR_CBANK_PARAM_SIZE
	.align		4
.L_43:
        /*00fc*/ 	.byte	0x03, 0x19
        /*00fe*/ 	.short	0x0064


	//----- nvinfo : EIATTR_PARAM_CBANK
	.align		4
        /*0100*/ 	.byte	0x04, 0x0a
        /*0102*/ 	.short	(.L_45 - .L_44)
	.align		4
.L_44:
        /*0104*/ 	.word	index@(.nv.constant0._Z18batch_force_kernelPKfS0_S0_PfS1_S1_i4Goal5WorldPK8Obstacleiif)
        /*0108*/ 	.short	0x0380
        /*010a*/ 	.short	0x0064


	//----- nvinfo : EIATTR_SW_WAR
	.align		4
.L_45:
        /*010c*/ 	.byte	0x04, 0x36
        /*010e*/ 	.short	(.L_47 - .L_46)
.L_46:
        /*0110*/ 	.word	0x00000008
.L_47:


//--------------------- .nv.callgraph             --------------------------
	.section	.nv.callgraph,"",@"SHT_CUDA_CALLGRAPH"
	.align	4
	.sectionentsize	8
	.align		4
        /*0000*/ 	.word	0x00000000
	.align		4
        /*0004*/ 	.word	0xffffffff
	.align		4
        /*0008*/ 	.word	0x00000000
	.align		4
        /*000c*/ 	.word	0xfffffffe
	.align		4
        /*0010*/ 	.word	0x00000000
	.align		4
        /*0014*/ 	.word	0xfffffffd
	.align		4
        /*0018*/ 	.word	0x00000000
	.align		4
        /*001c*/ 	.word	0xfffffffc


//--------------------- .text._Z18batch_force_kernelPKfS0_S0_PfS1_S1_i4Goal5WorldPK8Obstacleiif --------------------------
	.section	.text._Z18batch_force_kernelPKfS0_S0_PfS1_S1_i4Goal5WorldPK8Obstacleiif,"ax",@progbits
	.align	128
        .global         _Z18batch_force_kernelPKfS0_S0_PfS1_S1_i4Goal5WorldPK8Obstacleiif
        .type           _Z18batch_force_kernelPKfS0_S0_PfS1_S1_i4Goal5WorldPK8Obstacleiif,@function
        .size           _Z18batch_force_kernelPKfS0_S0_PfS1_S1_i4Goal5WorldPK8Obstacleiif,(.L_x_431 - _Z18batch_force_kernelPKfS0_S0_PfS1_S1_i4Goal5WorldPK8Obstacleiif)
        .other          _Z18batch_force_kernelPKfS0_S0_PfS1_S1_i4Goal5WorldPK8Obstacleiif,@"STO_CUDA_ENTRY STV_DEFAULT"
_Z18batch_force_kernelPKfS0_S0_PfS1_S1_i4Goal5WorldPK8Obstacleiif:
.text._Z18batch_force_kernelPKfS0_S0_PfS1_S1_i4Goal5WorldPK8Obstacleiif:
[----:B------:R-:W-:Y:S01]  /*0000*/  LDC R1, c[0x0][0x37c] ;  /* 0x0000df00ff017b82 */ /* 0x000fe20000000800 */
[----:B------:R-:W0:Y:S07]  /*0010*/  S2R R0, SR_TID.X ;  /* 0x0000000000007919 */ /* 0x000e2e0000002100 */
[----:B------:R-:W0:Y:S01]  /*0020*/  S2UR UR4, SR_CTAID.X ;  /* 0x00000000000479c3 */ /* 0x000e220000002500 */
[----:B------:R-:W1:Y:S07]  /*0030*/  LDCU UR5, c[0x0][0x3b0] ;  /* 0x00007600ff0577ac */ /* 0x000e6e0008000800 */
[----:B------:R-:W0:Y:S02]  /*0040*/  LDC R21, c[0x0][0x360] ;  /* 0x0000d800ff157b82 */ /* 0x000e240000000800 */
[----:B0-----:R-:W-:-:S05]  /*0050*/  IMAD R21, R21, UR4, R0 ;  /* 0x0000000415157c24 */ /* 0x001fca000f8e0200 */
[----:B-1----:R-:W-:-:S13]  /*0060*/  ISETP.GE.AND P0, PT, R21, UR5, PT ;  /* 0x0000000515007c0c */ /* 0x002fda000bf06270 */
[----:B------:R-:W-:Y:S05]  /*0070*/  @P0 EXIT ;  /* 0x000000000000094d */ /* 0x000fea0003800000 */
[----:B------:R-:W0:Y:S01]  /*0080*/  LDC.64 R2, c[0x0][0x380] ;  /* 0x0000e000ff027b82 */ /* 0x000e220000000a00 */
[----:B------:R-:W1:Y:S01]  /*0090*/  LDCU.64 UR8, c[0x0][0x358] ;  /* 0x00006b00ff0877ac */ /* 0x000e620008000a00 */
[----:B------:R-:W2:Y:S06]  /*00a0*/  LDCU UR4, c[0x0][0x3e0] ;  /* 0x00007c00ff0477ac */ /* 0x000eac0008000800 */
[----:B------:R-:W3:Y:S01]  /*00b0*/  LDC.64 R4, c[0x0][0x388] ;  /* 0x0000e200ff047b82 */ /* 0x000ee20000000a00 */
[----:B------:R-:W4:Y:S01]  /*00c0*/  LDCU.64 UR6, c[0x0][0x3b8] ;  /* 0x00007700ff0677ac */ /* 0x000f220008000a00 */
[----:B------:R-:W5:Y:S06]  /*00d0*/  LDCU UR5, c[0x0][0x3b4] ;  /* 0x00007680ff0577ac */ /* 0x000f6c0008000800 */
[----:B------:R-:W2:Y:S01]  /*00e0*/  LDC.64 R6, c[0x0][0x390] ;  /* 0x0000e400ff067b82 */ /* 0x000ea20000000a00 */
[----:B0-----:R-:W-:-:S05]  /*00f0*/  IMAD.WIDE R2, R21, 0x4, R2 ;  /* 0x0000000415027825 */ /* 0x001fca00078e0202 */
[----:B-1----:R-:W4:Y:S01]  /*0100*/  LDG.E R20, desc[UR8][R2.64] ;  /* 0x0000000802147981 */ /* 0x002f22000c1e1900 */
[----:B---3--:R-:W-:-:S05]  /*0110*/  IMAD.WIDE R4, R21, 0x4, R4 ;  /* 0x0000000415047825 */ /* 0x008fca00078e0204 */
[----:B------:R-:W3:Y:S01]  /*0120*/  LDG.E R19, desc[UR8][R4.64] ;  /* 0x0000000804137981 */ /* 0x000ee2000c1e1900 */
[----:B--2---:R-:W-:-:S05]  /*0130*/  IMAD.WIDE R6, R21, 0x4, R6 ;  /* 0x0000000415067825 */ /* 0x004fca00078e0206 */
[----:B------:R0:W2:Y:S01]  /*0140*/  LDG.E R18, desc[UR8][R6.64] ;  /* 0x0000000806127981 */ /* 0x0000a2000c1e1900 */
[----:B------:R-:W-:Y:S01]  /*0150*/  BSSY.RECONVERGENT B0, `(.L_x_0) ;  /* 0x0000017000007945 */ /* 0x000fe20003800200 */
[----:B0-----:R-:W-:Y:S02]  /*0160*/  HFMA2 R7, -RZ, RZ, 1.875, 0 ;  /* 0x3f800000ff077431 */ /* 0x001fe400000001ff */
[----:B----4-:R-:W-:-:S04]  /*0170*/  FADD R0, R20, UR4 ;  /* 0x0000000414007e21 */ /* 0x010fc80008000000 */
[----:B-----5:R-:W-:Y:S01]  /*0180*/  FADD R8, R0, -UR5 ;  /* 0x8000000500087e21 */ /* 0x020fe20008000000 */
[----:B---3--:R-:W-:-:S04]  /*0190*/  FADD R17, R19, -UR6 ;  /* 0x8000000613117e21 */ /* 0x008fc80008000000 */
[----:B------:R-:W-:Y:S01]  /*01a0*/  FMUL R17, R17, R17 ;  /* 0x0000001111117220 */ /* 0x000fe20000400000 */
[----:B--2---:R-:W-:-:S03]  /*01b0*/  FADD R16, R18, -UR7 ;  /* 0x8000000712107e21 */ /* 0x004fc60008000000 */
[----:B------:R-:W-:Y:S01]  /*01c0*/  FFMA R3, R8, R8, R17 ;  /* 0x0000000808037223 */ /* 0x000fe20000000011 */
[----:B------:R-:W-:-:S04]  /*01d0*/  FMUL R16, R16, R16 ;  /* 0x0000001010107220 */ /* 0x000fc80000400000 */
[----:B------:R-:W-:-:S05]  /*01e0*/  FADD R2, R3, R16 ;  /* 0x0000001003027221 */ /* 0x000fca0000000000 */
[----:B------:R-:W-:Y:S01]  /*01f0*/  IADD3 R4, PT, PT, R2, -0xd000000, RZ ;  /* 0xf300000002047810 */ /* 0x000fe20007ffe0ff */
[----:B------:R0:W1:Y:S03]  /*0200*/  MUFU.RSQ R3, R2 ;  /* 0x0000000200037308 */ /* 0x0000660000001400 */
[----:B------:R-:W-:-:S13]  /*0210*/  ISETP.GT.U32.AND P0, PT, R4, 0x727fffff, PT ;  /* 0x727fffff0400780c */ /* 0x000fda0003f04070 */
[----:B0-----:R-:W-:Y:S05]  /*0220*/  @!P0 BRA `(.L_x_1) ;  /* 0x0000000000148947 */ /* 0x001fea0003800000 */
[----:B------:R-:W-:Y:S01]  /*0230*/  BSSY.RECONVERGENT B1, `(.L_x_2) ;  /* 0x0000003000017945 */ /* 0x000fe20003800200 */
[----:B------:R-:W-:-:S07]  /*0240*/  MOV R22, 0x260 ;  /* 0x0000026000167802 */ /* 0x000fce0000000f00 */
[----:B-1----:R-:W-:Y:S05]  /*0250*/  CALL.REL.NOINC `($__internal_1_$__cuda_sm20_sqrt_rn_f32_slowpath) ;  /* 0x0000010c00f07944 */ /* 0x002fea0003c00000 */
[----:B------:R-:W-:Y:S05]  /*0260*/  BSYNC.RECONVERGENT B1 ;  /* 0x0000000000017941 */ /* 0x000fea0003800200 */
.L_x_2:
[----:B------:R-:W-:Y:S05]  /*0270*/  BRA `(.L_x_3) ;  /* 0x0000000000107947 */ /* 0x000fea0003800000 */
.L_x_1:
[----:B-1----:R-:W-:Y:S01]  /*0280*/  FMUL.FTZ R5, R2, R3 ;  /* 0x0000000302057220 */ /* 0x002fe20000410000 */
[----:B------:R-:W-:-:S03]  /*0290*/  FMUL.FTZ R3, R3, 0.5 ;  /* 0x3f00000003037820 */ /* 0x000fc60000410000 */
[----:B------:R-:W-:-:S04]  /*02a0*/  FFMA R2, -R5, R5, R2 ;  /* 0x0000000505027223 */ /* 0x000fc80000000102 */
[----:B------:R-:W-:-:S07]  /*02b0*/  FFMA R24, R2, R3, R5 ;  /* 0x0000000302187223 */ /* 0x000fce0000000005 */
.L_x_3:
[----:B------:R-:W-:Y:S05]  /*02c0*/  BSYNC.RECONVERGENT B0 ;  /* 0x0000000000007941 */ /* 0x000fea0003800200 */
.L_x_0:
[C---:B------:R-:W-:Y:S01]  /*02d0*/  FMUL R3, |R24|.reuse, 16777216 ;  /* 0x4b80000018037820 */ /* 0x040fe20000400200 */
[----:B------:R-:W-:Y:S01]  /*02e0*/  FSETP.GEU.AND P0, PT, |R24|, 1.175494350822287508e-38, PT ;  /* 0x008000001800780b */ /* 0x000fe20003f0e200 */
[----:B------:R-:W0:Y:S01]  /*02f0*/  LDCU UR5, c[0x0][0x3dc] ;  /* 0x00007b80ff0577ac */ /* 0x000e220008000800 */
[----:B------:R-:W-:Y:S01]  /*0300*/  MOV R11, 0x3a2c32e4 ;  /* 0x3a2c32e4000b7802 */ /* 0x000fe20000000f00 */
[----:B------:R-:W-:Y:S01]  /*0310*/  BSSY.RECONVERGENT B0, `(.L_x_4) ;  /* 0x0000055000007945 */ /* 0x000fe20003800200 */
[----:B------:R-:W-:-:S04]  /*0320*/  FSEL R3, R3, |R24|, !P0 ;  /* 0x4000001803037208 */ /* 0x000fc80004000000 */
[----:B------:R-:W-:-:S04]  /*0330*/  IADD3 R2, PT, PT, R3, -0x3f3504f3, RZ ;  /* 0xc0cafb0d03027810 */ /* 0x000fc80007ffe0ff */
[----:B------:R-:W-:-:S04]  /*0340*/  LOP3.LUT R4, R2, 0xff800000, RZ, 0xc0, !PT ;  /* 0xff80000002047812 */ /* 0x000fc800078ec0ff */
[-C--:B------:R-:W-:Y:S02]  /*0350*/  IADD3 R3, PT, PT, R3, -R4.reuse, RZ ;  /* 0x8000000403037210 */ /* 0x080fe40007ffe0ff */
[----:B------:R-:W-:Y:S01]  /*0360*/  I2FP.F32.S32 R4, R4 ;  /* 0x0000000400047245 */ /* 0x000fe20000201400 */
[----:B0-----:R-:W-:Y:S02]  /*0370*/  USHF.L.U32 UR4, UR5, 0x1, URZ ;  /* 0x0000000105047899 */ /* 0x001fe400080006ff */
[C---:B------:R-:W-:Y:S01]  /*0380*/  FADD R6, R3.reuse, 1 ;  /* 0x3f80000003067421 */ /* 0x040fe20000000000 */
[----:B------:R-:W-:Y:S01]  /*0390*/  FADD R9, R3, -1 ;  /* 0xbf80000003097421 */ /* 0x000fe20000000000 */
[----:B------:R-:W-:Y:S02]  /*03a0*/  FSEL R3, RZ, -24, P0 ;  /* 0xc1c00000ff037808 */ /* 0x000fe40000000000 */
[----:B------:R-:W-:Y:S01]  /*03b0*/  I2FP.F32.S32 R13, UR4 ;  /* 0x00000004000d7c45 */ /* 0x000fe20008201400 */
[----:B------:R-:W-:Y:S01]  /*03c0*/  FADD R5, R9, R9 ;  /* 0x0000000909057221 */ /* 0x000fe20000000000 */
[----:B------:R-:W0:Y:S03]  /*03d0*/  MUFU.RCP R6, R6 ;  /* 0x0000000600067308 */ /* 0x000e260000001000 */
[----:B0-----:R-:W-:Y:S01]  /*03e0*/  FMUL R2, R6, R5 ;  /* 0x0000000506027220 */ /* 0x001fe20000400000 */
[----:B------:R-:W-:-:S03]  /*03f0*/  FFMA R5, R4, 1.1920928955078125e-07, R3 ;  /* 0x3400000004057823 */ /* 0x000fc60000000003 */
[----:B------:R-:W-:Y:S01]  /*0400*/  FADD R8, R9, -R2 ;  /* 0x8000000209087221 */ /* 0x000fe20000000000 */
[CC--:B------:R-:W-:Y:S01]  /*0410*/  FMUL R4, R2.reuse, R2.reuse ;  /* 0x0000000202047220 */ /* 0x0c0fe20000400000 */
[----:B------:R-:W-:Y:S02]  /*0420*/  FFMA R3, R2, 1.4426950216293334961, R5 ;  /* 0x3fb8aa3b02037823 */ /* 0x000fe40000000005 */
[----:B------:R-:W-:Y:S01]  /*0430*/  FADD R8, R8, R8 ;  /* 0x0000000808087221 */ /* 0x000fe20000000000 */
[C---:B------:R-:W-:Y:S01]  /*0440*/  FFMA R11, R4.reuse, R11, 0.0032181653659790754318 ;  /* 0x3b52e7db040b7423 */ /* 0x040fe2000000000b */
[----:B------:R-:W-:Y:S02]  /*0450*/  FADD R5, R5, -R3 ;  /* 0x8000000305057221 */ /* 0x000fe40000000000 */
[----:B------:R-:W-:Y:S01]  /*0460*/  FFMA R9, R9, -R2, R8 ;  /* 0x8000000209097223 */ /* 0x000fe20000000008 */
[----:B------:R-:W-:-:S03]  /*0470*/  FFMA R11, R4, R11, 0.018033718690276145935 ;  /* 0x3c93bb73040b7423 */ /* 0x000fc6000000000b */
[----:B------:R-:W-:Y:S01]  /*0480*/  FMUL R9, R6, R9 ;  /* 0x0000000906097220 */ /* 0x000fe20000400000 */
[----:B------:R-:W-:Y:S01]  /*0490*/  FFMA R6, R2, 1.4426950216293334961, R5 ;  /* 0x3fb8aa3b02067823 */ /* 0x000fe20000000005 */
[----:B------:R-:W-:-:S03]  /*04a0*/  FFMA R11, R4, R11, 0.12022458761930465698 ;  /* 0x3df6384f040b7423 */ /* 0x000fc6000000000b */
[----:B------:R-:W-:Y:S01]  /*04b0*/  FFMA R5, R9, 1.4426950216293334961, R6 ;  /* 0x3fb8aa3b09057823 */ /* 0x000fe20000000006 */
[----:B------:R-:W-:-:S03]  /*04c0*/  FMUL R11, R4, R11 ;  /* 0x0000000b040b7220 */ /* 0x000fc60000400000 */
[----:B------:R-:W-:Y:S01]  /*04d0*/  FFMA R4, R2, 1.9251366722983220825e-08, R5 ;  /* 0x32a55e3402047823 */ /* 0x000fe20000000005 */
[----:B------:R-:W-:-:S04]  /*04e0*/  FMUL R5, R11, 3 ;  /* 0x404000000b057820 */ /* 0x000fc80000400000 */
[----:B------:R-:W-:Y:S01]  /*04f0*/  FFMA R5, R9, R5, R4 ;  /* 0x0000000509057223 */ /* 0x000fe20000000004 */
[----:B------:R-:W-:-:S03]  /*0500*/  HFMA2 R9, -RZ, RZ, 0.64013671875, -15.109375 ;  /* 0x391fcb8eff097431 */ /* 0x000fc600000001ff */
[----:B------:R-:W-:-:S04]  /*0510*/  FFMA R4, R2, R11, R5 ;  /* 0x0000000b02047223 */ /* 0x000fc80000000005 */
[----:B------:R-:W-:-:S04]  /*0520*/  FADD R6, R3, R4 ;  /* 0x0000000403067221 */ /* 0x000fc80000000000 */
[----:B------:R-:W-:Y:S01]  /*0530*/  FMUL R2, R13, R6 ;  /* 0x000000060d027220 */ /* 0x000fe20000400000 */
[----:B------:R-:W-:-:S03]  /*0540*/  FADD R3, -R3, R6 ;  /* 0x0000000603037221 */ /* 0x000fc60000000100 */
[----:B------:R-:W0:Y:S01]  /*0550*/  FRND R5, R2 ;  /* 0x0000000200057307 */ /* 0x000e220000201000 */
[----:B------:R-:W-:Y:S01]  /*0560*/  FADD R4, R4, -R3 ;  /* 0x8000000304047221 */ /* 0x000fe20000000000 */
[C---:B------:R-:W-:Y:S01]  /*0570*/  FFMA R3, R13.reuse, R6, -R2 ;  /* 0x000000060d037223 */ /* 0x040fe20000000802 */
[C---:B------:R-:W-:Y:S02]  /*0580*/  FSETP.GT.AND P1, PT, |R2|.reuse, 152, PT ;  /* 0x431800000200780b */ /* 0x040fe40003f24200 */
[C---:B------:R-:W-:Y:S01]  /*0590*/  FSETP.GEU.AND P3, PT, R2.reuse, RZ, PT ;  /* 0x000000ff0200720b */ /* 0x040fe20003f6e000 */
[----:B------:R-:W-:Y:S02]  /*05a0*/  FFMA R3, R13, R4, R3 ;  /* 0x000000040d037223 */ /* 0x000fe40000000003 */
[----:B------:R-:W1:Y:S01]  /*05b0*/  F2I.NTZ R6, R2 ;  /* 0x0000000200067305 */ /* 0x000e620000203100 */
[----:B0-----:R-:W-:Y:S01]  /*05c0*/  FADD R4, R2, -R5 ;  /* 0x8000000502047221 */ /* 0x001fe20000000000 */
[----:B------:R-:W-:-:S03]  /*05d0*/  FSETP.GT.AND P0, PT, R5, RZ, PT ;  /* 0x000000ff0500720b */ /* 0x000fc60003f04000 */
[----:B------:R-:W-:Y:S01]  /*05e0*/  FADD R4, R3, R4 ;  /* 0x0000000403047221 */ /* 0x000fe20000000000 */
[----:B------:R-:W-:Y:S02]  /*05f0*/  SEL R5, RZ, 0x83000000, P0 ;  /* 0x83000000ff057807 */ /* 0x000fe40000000000 */
[----:B------:R-:W-:Y:S01]  /*0600*/  ISETP.NE.AND P0, PT, RZ, UR5, PT ;  /* 0x00000005ff007c0c */ /* 0x000fe2000bf05270 */
[----:B------:R-:W-:Y:S01]  /*0610*/  FFMA R3, R4, R9, 0.0013391353422775864601 ;  /* 0x3aaf85ed04037423 */ /* 0x000fe20000000009 */
[----:B------:R-:W-:Y:S02]  /*0620*/  IADD3 R8, PT, PT, R5, 0x7f000000, RZ ;  /* 0x7f00000005087810 */ /* 0x000fe40007ffe0ff */
[----:B------:R-:W-:Y:S01]  /*0630*/  FSETP.EQ.OR P2, PT, R24, 1, !P0 ;  /* 0x3f8000001800780b */ /* 0x000fe20004742400 */
[----:B------:R-:W-:Y:S01]  /*0640*/  FFMA R3, R4, R3, 0.0096188392490148544312 ;  /* 0x3c1d985604037423 */ /* 0x000fe20000000003 */
[----:B-1----:R-:W-:-:S03]  /*0650*/  LEA R5, R6, -R5, 0x17 ;  /* 0x8000000506057211 */ /* 0x002fc600078eb8ff */
[----:B------:R-:W-:Y:S01]  /*0660*/  FFMA R9, R4, R3, 0.055503588169813156128 ;  /* 0x3d6357bb04097423 */ /* 0x000fe20000000003 */
[----:B------:R-:W-:-:S03]  /*0670*/  FMUL R3, R13, 0.5 ;  /* 0x3f0000000d037820 */ /* 0x000fc60000400000 */
[----:B------:R-:W-:-:S03]  /*0680*/  FFMA R9, R4, R9, 0.24022644758224487305 ;  /* 0x3e75fdec04097423 */ /* 0x000fc60000000009 */
[----:B------:R-:W0:Y:S01]  /*0690*/  FRND.TRUNC R3, R3 ;  /* 0x0000000300037307 */ /* 0x000e22000020d000 */
[----:B------:R-:W-:-:S04]  /*06a0*/  FFMA R9, R4, R9, 0.69314718246459960938 ;  /* 0x3f31721804097423 */ /* 0x000fc80000000009 */
[----:B------:R-:W-:-:S04]  /*06b0*/  FFMA R9, R4, R9, 1 ;  /* 0x3f80000004097423 */ /* 0x000fc80000000009 */
[----:B------:R-:W-:-:S04]  /*06c0*/  FMUL R8, R9, R8 ;  /* 0x0000000809087220 */ /* 0x000fc80000400000 */
[----:B------:R-:W-:Y:S01]  /*06d0*/  FMUL R5, R8, R5 ;  /* 0x0000000508057220 */ /* 0x000fe20000400000 */
[----:B------:R-:W-:Y:S01]  /*06e0*/  @P1 FSEL R5, RZ, +INF , !P3 ;  /* 0x7f800000ff051808 */ /* 0x000fe20005800000 */
[----:B0-----:R-:W-:-:S04]  /*06f0*/  FADD R2, R3, R3 ;  /* 0x0000000303027221 */ /* 0x001fc80000000000 */
[----:B------:R-:W-:Y:S01]  /*0700*/  FADD R11, R13, -R2 ;  /* 0x800000020d0b7221 */ /* 0x000fe20000000000 */
[----:B------:R-:W-:Y:S06]  /*0710*/  @P2 BRA `(.L_x_5) ;  /* 0x0000000000502947 */ /* 0x000fec0003800000 */
[----:B------:R-:W-:-:S04]  /*0720*/  FSETP.NAN.AND P1, PT, |R13|, |R13|, PT ;  /* 0x4000000d0d00720b */ /* 0x000fc80003f28200 */
[----:B------:R-:W-:-:S13]  /*0730*/  FSETP.NUM.AND P1, PT, |R24|, |R24|, !P1 ;  /* 0x400000181800720b */ /* 0x000fda0004f27200 */
[----:B------:R-:W-:Y:S01]  /*0740*/  @!P1 FADD R7, R13, R24 ;  /* 0x000000180d079221 */ /* 0x000fe20000000000 */
[----:B------:R-:W-:Y:S06]  /*0750*/  @!P1 BRA `(.L_x_5) ;  /* 0x0000000000409947 */ /* 0x000fec0003800000 */
[----:B------:R-:W-:-:S04]  /*0760*/  FSETP.NEU.AND P1, PT, |R24|, +INF , PT ;  /* 0x7f8000001800780b */ /* 0x000fc80003f2d200 */
[----:B------:R-:W-:-:S04]  /*0770*/  FSETP.NEU.AND P1, PT, R24, RZ, P1 ;  /* 0x000000ff1800720b */ /* 0x000fc80000f2d000 */
[----:B------:R-:W-:Y:S02]  /*0780*/  ISETP.LE.OR P2, PT, RZ, UR5, P1 ;  /* 0x00000005ff007c0c */ /* 0x000fe40008f43670 */
[----:B------:R-:W-:-:S07]  /*0790*/  FSETP.NEU.AND P3, PT, |R11|, 1, !P1 ;  /* 0x3f8000000b00780b */ /* 0x000fce0004f6d200 */
[----:B------:R-:W-:-:S05]  /*07a0*/  @!P1 FADD R2, R24, R24 ;  /* 0x0000001818029221 */ /* 0x000fca0000000000 */
[----:B------:R-:W-:-:S04]  /*07b0*/  @!P2 LOP3.LUT R2, R2, 0x7f800000, RZ, 0x3c, !PT ;  /* 0x7f8000000202a812 */ /* 0x000fc800078e3cff */
[----:B------:R-:W-:-:S04]  /*07c0*/  @P3 LOP3.LUT R2, R2, 0x7fffffff, RZ, 0xc0, !PT ;  /* 0x7fffffff02023812 */ /* 0x000fc800078ec0ff */
[----:B------:R-:W-:Y:S01]  /*07d0*/  @!P1 MOV R7, R2 ;  /* 0x0000000200079202 */ /* 0x000fe20000000f00 */
[----:B------:R-:W-:Y:S06]  /*07e0*/  @!P1 BRA `(.L_x_5) ;  /* 0x00000000001c9947 */ /* 0x000fec0003800000 */
[----:B------:R-:W-:Y:S02]  /*07f0*/  FSETP.NEU.AND P1, PT, |R13|, +INF , PT ;  /* 0x7f8000000d00780b */ /* 0x000fe40003f2d200 */
[----:B------:R-:W-:-:S13]  /*0800*/  FSETP.EQ.AND P2, PT, R24, -1, PT ;  /* 0xbf8000001800780b */ /* 0x000fda0003f42000 */
[----:B------:R-:W-:Y:S05]  /*0810*/  @!P1 BRA P2, `(.L_x_5) ;  /* 0x0000000000109947 */ /* 0x000fea0001000000 */
[----:B------:R-:W-:Y:S02]  /*0820*/  FSETP.GEU.AND P1, PT, R24, RZ, PT ;  /* 0x000000ff1800720b */ /* 0x000fe40003f2e000 */
[----:B------:R-:W-:-:S11]  /*0830*/  MOV R7, R5 ;  /* 0x0000000500077202 */ /* 0x000fd60000000f00 */
[----:B------:R-:W-:-:S04]  /*0840*/  @!P1 FSETP.NEU.AND P2, PT, |R11|, 1, PT ;  /* 0x3f8000000b00980b */ /* 0x000fc80003f4d200 */
[----:B------:R-:W-:-:S09]  /*0850*/  @!P1 FSEL R7, R5, -R5, P2 ;  /* 0x8000000505079208 */ /* 0x000fd20001000000 */
.L_x_5:
[----:B------:R-:W-:Y:S05]  /*0860*/  BSYNC.RECONVERGENT B0 ;  /* 0x0000000000007941 */ /* 0x000fea0003800200 */
.L_x_4:
[----:B------:R-:W0:Y:S01]  /*0870*/  LDCU.64 UR4, c[0x0][0x3c0] ;  /* 0x00007800ff0477ac */ /* 0x000e220008000a00 */
[----:B------:R-:W-:Y:S01]  /*0880*/  BSSY.RECONVERGENT B0, `(.L_x_6) ;  /* 0x0000016000007945 */ /* 0x000fe20003800200 */
[----:B------:R-:W1:Y:S01]  /*0890*/  LDCU UR6, c[0x0][0x3c8] ;  /* 0x00007900ff0677ac */ /* 0x000e620008000800 */
[----:B0-----:R-:W-:Y:S01]  /*08a0*/  FADD R12, R19, -UR5 ;  /* 0x80000005130c7e21 */ /* 0x001fe20008000000 */
[----:B------:R-:W-:Y:S01]  /*08b0*/  FADD R3, R0, -UR4 ;  /* 0x8000000400037e21 */ /* 0x000fe20008000000 */
[----:B-1----:R-:W-:Y:S02]  /*08c0*/  FADD R10, R18, -UR6 ;  /* 0x80000006120a7e21 */ /* 0x002fe40008000000 */
[----:B------:R-:W-:Y:S02]  /*08d0*/  FMUL R12, R12, R12 ;  /* 0x0000000c0c0c7220 */ /* 0x000fe40000400000 */
[----:B------:R-:W-:Y:S02]  /*08e0*/  FMUL R10, R10, R10 ;  /* 0x0000000a0a0a7220 */ /* 0x000fe40000400000 */
[----:B------:R-:W-:-:S04]  /*08f0*/  FFMA R3, R3, R3, R12 ;  /* 0x0000000303037223 */ /* 0x000fc8000000000c */
[----:B------:R-:W-:-:S04]  /*0900*/  FADD R2, R3, R10 ;  /* 0x0000000a03027221 */ /* 0x000fc80000000000 */
[----:B------:R0:W1:Y:S01]  /*0910*/  MUFU.RSQ R3, R2 ;  /* 0x0000000200037308 */ /* 0x0000620000001400 */
[----:B------:R-:W-:-:S04]  /*0920*/  IADD3 R4, PT, PT, R2, -0xd000000, RZ ;  /* 0xf300000002047810 */ /* 0x000fc80007ffe0ff */
[----:B------:R-:W-:-:S13]  /*0930*/  ISETP.GT.U32.AND P1, PT, R4, 0x727fffff, PT ;  /* 0x727fffff0400780c */ /* 0x000fda0003f24070 */
[----:B01----:R-:W-:Y:S05]  /*0940*/  @!P1 BRA `(.L_x_7) ;  /* 0x0000000000149947 */ /* 0x003fea0003800000 */
[----:B------:R-:W-:Y:S01]  /*0950*/  BSSY.RECONVERGENT B1, `(.L_x_8) ;  /* 0x0000003000017945 */ /* 0x000fe20003800200 */
[----:B------:R-:W-:-:S07]  /*0960*/  MOV R22, 0x980 ;  /* 0x0000098000167802 */ /* 0x000fce0000000f00 */
[----:B------:R-:W-:Y:S05]  /*0970*/  CALL.REL.NOINC `($__internal_1_$__cuda_sm20_sqrt_rn_f32_slowpath) ;  /* 0x0000010800287944 */ /* 0x000fea0003c00000 */
[----:B------:R-:W-:Y:S05]  /*0980*/  BSYNC.RECONVERGENT B1 ;  /* 0x0000000000017941 */ /* 0x000fea0003800200 */
.L_x_8:
[----:B------:R-:W-:Y:S05]  /*0990*/  BRA `(.L_x_9) ;  /* 0x0000000000107947 */ /* 0x000fea0003800000 */
.L_x_7:
[----:B------:R-:W-:Y:S01]  /*09a0*/  FMUL.FTZ R5, R2, R3 ;  /* 0x0000000302057220 */ /* 0x000fe20000410000 */
[----:B------:R-:W-:-:S03]  /*09b0*/  FMUL.FTZ R3, R3, 0.5 ;  /* 0x3f00000003037820 */ /* 0x000fc60000410000 */
[----:B------:R-:W-:-:S04]  /*09c0*/  FFMA R2, -R5, R5, R2 ;  /* 0x0000000505027223 */ /* 0x000fc80000000102 */
[----:B------:R-:W-:-:S07]  /*09d0*/  FFMA R24, R2, R3, R5 ;  /* 0x0000000302187223 */ /* 0x000fce0000000005 */
.L_x_9:
[----:B------:R-:W-:Y:S05]  /*09e0*/  BSYNC.RECONVERGENT B0 ;  /* 0x0000000000007941 */ /* 0x000fea0003800200 */
.L_x_6:
[----:B------:R-:W0:Y:S01]  /*09f0*/  LDCU UR4, c[0x0][0x3d8] ;  /* 0x00007b00ff0477ac */ /* 0x000e220008000800 */
[----:B------:R-:W1:Y:S01]  /*0a00*/  LDC R9, c[0x0][0x3cc] ;  /* 0x0000f300ff097b82 */ /* 0x000e620000000800 */
[----:B0-----:R-:W-:Y:S01]  /*0a10*/  UISETP.GE.AND UP0, UPT, UR4, 0x1, UPT ;  /* 0x000000010400788c */ /* 0x001fe2000bf06270 */
[----:B-1----:R-:W-:-:S04]  /*0a20*/  FMUL R9, R9, R9 ;  /* 0x0000000909097220 */ /* 0x002fc80000400000 */
[----:B------:R-:W-:-:S04]  /*0a30*/  FFMA R8, -R24, R24, R9 ;  /* 0x0000001818087223 */ /* 0x000fc80000000109 */
[----:B------:R-:W-:Y:S05]  /*0a40*/  BRA.U !UP0, `(.L_x_10) ;  /* 0x0000001908f87547 */ /* 0x000fea000b800000 */
[----:B------:R-:W-:Y:S01]  /*0a50*/  UIADD3 UR5, UPT, UPT, UR4, -0x1, URZ ;  /* 0xffffffff04057890 */ /* 0x000fe2000fffe0ff */
[----:B------:R-:W-:Y:S01]  /*0a60*/  HFMA2 R3, -RZ, RZ, 0, 0 ;  /* 0x00000000ff037431 */ /* 0x000fe200000001ff */
[----:B------:R-:W-:Y:S02]  /*0a70*/  ULOP3.LUT UR10, UR4, 0x7, URZ, 0xc0, !UPT ;  /* 0x00000007040a7892 */ /* 0x000fe4000f8ec0ff */
[----:B------:R-:W-:-:S09]  /*0a80*/  UISETP.GE.U32.AND UP1, UPT, UR5, 0x7, UPT ;  /* 0x000000070500788c */ /* 0x000fd2000bf26070 */
[----:B------:R-:W-:Y:S05]  /*0a90*/  BRA.U !UP1, `(.L_x_11) ;  /* 0x0000000d099c7547 */ /* 0x000fea000b800000 */
[----:B------:R-:W0:Y:S01]  /*0aa0*/  LDCU.64 UR6, c[0x0][0x3d0] ;  /* 0x00007a00ff0677ac */ /* 0x000e220008000a00 */
[----:B------:R-:W-:-:S06]  /*0ab0*/  ULOP3.LUT UR4, UR4, 0x7ffffff8, URZ, 0xc0, !UPT ;  /* 0x7ffffff804047892 */ /* 0x000fcc000f8ec0ff */
[----:B------:R-:W-:Y:S01]  /*0ac0*/  MOV R3, UR4 ;  /* 0x0000000400037c02 */ /* 0x000fe20008000f00 */
[----:B0-----:R-:W-:-:S04]  /*0ad0*/  UIADD3 UR5, UP1, UPT, UR6, 0x40, URZ ;  /* 0x0000004006057890 */ /* 0x001fc8000ff3e0ff */
[----:B------:R-:W-:Y:S02]  /*0ae0*/  UIADD3.X UR6, UPT, UPT, URZ, UR7, URZ, UP1, !UPT ;  /* 0x00000007ff067290 */ /* 0x000fe40008ffe4ff */
[----:B------:R-:W-:Y:S01]  /*0af0*/  MOV R4, UR5 ;  /* 0x0000000500047c02 */ /* 0x000fe20008000f00 */
[----:B------:R-:W-:-:S03]  /*0b00*/  UIADD3 UR7, UPT, UPT, -UR4, URZ, URZ ;  /* 0x000000ff04077290 */ /* 0x000fc6000fffe1ff */
[----:B------:R-:W-:-:S09]  /*0b10*/  MOV R5, UR6 ;  /* 0x0000000600057c02 */ /* 0x000fd20008000f00 */
.L_x_37:
[----:B------:R-:W2:Y:S04]  /*0b20*/  LDG.E R2, desc[UR8][R4.64+-0x3c] ;  /* 0xffffc40804027981 */ /* 0x000ea8000c1e1900 */
[----:B------:R-:W3:Y:S04]  /*0b30*/  LDG.E R15, desc[UR8][R4.64+-0x40] ;  /* 0xffffc008040f7981 */ /* 0x000ee8000c1e1900 */
[----:B------:R-:W4:Y:S01]  /*0b40*/  LDG.E R23, desc[UR8][R4.64+-0x38] ;  /* 0xffffc80804177981 */ /* 0x000f22000c1e1900 */
[----:B------:R-:W-:Y:S01]  /*0b50*/  BSSY.RECONVERGENT B0, `(.L_x_12) ;  /* 0x0000013000007945 */ /* 0x000fe20003800200 */
[----:B--2---:R-:W-:Y:S01]  /*0b60*/  FADD R2, R19, -R2 ;  /* 0x8000000213027221 */ /* 0x004fe20000000000 */
[----:B---3--:R-:W-:-:S03]  /*0b70*/  FADD R15, R0, -R15 ;  /* 0x8000000f000f7221 */ /* 0x008fc60000000000 */
[----:B------:R-:W-:Y:S01]  /*0b80*/  FMUL R2, R2, R2 ;  /* 0x0000000202027220 */ /* 0x000fe20000400000 */
[----:B----4-:R-:W-:-:S03]  /*0b90*/  FADD R23, R18, -R23 ;  /* 0x8000001712177221 */ /* 0x010fc60000000000 */
[----:B------:R-:W-:-:S04]  /*0ba0*/  FFMA R2, R15, R15, R2 ;  /* 0x0000000f0f027223 */ /* 0x000fc80000000002 */
[----:B------:R-:W-:-:S04]  /*0bb0*/  FFMA R15, R23, R23, R2 ;  /* 0x00000017170f7223 */ /* 0x000fc80000000002 */
[----:B------:R0:W1:Y:S01]  /*0bc0*/  MUFU.RSQ R6, R15 ;  /* 0x0000000f00067308 */ /* 0x0000620000001400 */
[----:B------:R-:W-:-:S04]  /*0bd0*/  IADD3 R2, PT, PT, R15, -0xd000000, RZ ;  /* 0xf30000000f027810 */ /* 0x000fc80007ffe0ff */
[----:B------:R-:W-:-:S13]  /*0be0*/  ISETP.GT.U32.AND P1, PT, R2, 0x727fffff, PT ;  /* 0x727fffff0200780c */ /* 0x000fda0003f24070 */
[----:B01----:R-:W-:Y:S05]  /*0bf0*/  @!P1 BRA `(.L_x_13) ;  /* 0x0000000000109947 */ /* 0x003fea0003800000 */
[----:B------:R-:W-:Y:S02]  /*0c00*/  MOV R2, R15 ;  /* 0x0000000f00027202 */ /* 0x000fe40000000f00 */
[----:B------:R-:W-:-:S07]  /*0c10*/  MOV R22, 0xc30 ;  /* 0x00000c3000167802 */ /* 0x000fce0000000f00 */
[----:B------:R-:W-:Y:S05]  /*0c20*/  CALL.REL.NOINC `($__internal_1_$__cuda_sm20_sqrt_rn_f32_slowpath) ;  /* 0x00000104007c7944 */ /* 0x000fea0003c00000 */
[----:B------:R-:W-:Y:S05]  /*0c30*/  BRA `(.L_x_14) ;  /* 0x0000000000107947 */ /* 0x000fea0003800000 */
.L_x_13:
[----:B------:R-:W-:Y:S01]  /*0c40*/  FMUL.FTZ R24, R15, R6 ;  /* 0x000000060f187220 */ /* 0x000fe20000410000 */
[----:B------:R-:W-:-:S03]  /*0c50*/  FMUL.FTZ R2, R6, 0.5 ;  /* 0x3f00000006027820 */ /* 0x000fc60000410000 */
[----:B------:R-:W-:-:S04]  /*0c60*/  FFMA R15, -R24, R24, R15 ;  /* 0x00000018180f7223 */ /* 0x000fc8000000010f */
[----:B------:R-:W-:-:S07]  /*0c70*/  FFMA R24, R15, R2, R24 ;  /* 0x000000020f187223 */ /* 0x000fce0000000018 */
.L_x_14:
[----:B------:R-:W-:Y:S05]  /*0c80*/  BSYNC.RECONVERGENT B0 ;  /* 0x0000000000007941 */ /* 0x000fea0003800200 */
.L_x_12:
[----:B------:R-:W2:Y:S04]  /*0c90*/  LDG.E R6, desc[UR8][R4.64+-0x2c] ;  /* 0xffffd40804067981 */ /* 0x000ea8000c1e1900 */
[----:B------:R-:W3:Y:S04]  /*0ca0*/  LDG.E R15, desc[UR8][R4.64+-0x30] ;  /* 0xffffd008040f7981 */ /* 0x000ee8000c1e1900 */
[----:B------:R-:W4:Y:S04]  /*0cb0*/  LDG.E R23, desc[UR8][R4.64+-0x28] ;  /* 0xffffd80804177981 */ /* 0x000f28000c1e1900 */
[----:B------:R-:W5:Y:S01]  /*0cc0*/  LDG.E R2, desc[UR8][R4.64+-0x34] ;  /* 0xffffcc0804027981 */ /* 0x000f62000c1e1900 */
[----:B------:R-:W-:Y:S01]  /*0cd0*/  BSSY.RECONVERGENT B0, `(.L_x_15) ;  /* 0x0000016000007945 */ /* 0x000fe20003800200 */
[----:B--2---:R-:W-:Y:S01]  /*0ce0*/  FADD R6, R19, -R6 ;  /* 0x8000000613067221 */ /* 0x004fe20000000000 */
[----:B---3--:R-:W-:-:S03]  /*0cf0*/  FADD R15, R0, -R15 ;  /* 0x8000000f000f7221 */ /* 0x008fc60000000000 */
[----:B------:R-:W-:Y:S01]  /*0d00*/  FMUL R6, R6, R6 ;  /* 0x0000000606067220 */ /* 0x000fe20000400000 */
[----:B----4-:R-:W-:-:S03]  /*0d10*/  FADD R23, R18, -R23 ;  /* 0x8000001712177221 */ /* 0x010fc60000000000 */
[----:B------:R-:W-:Y:S01]  /*0d20*/  FFMA R6, R15, R15, R6 ;  /* 0x0000000f0f067223 */ /* 0x000fe20000000006 */
[----:B-----5:R-:W-:-:S03]  /*0d30*/  FMUL R15, R2, R2 ;  /* 0x00000002020f7220 */ /* 0x020fc60000400000 */
[----:B------:R-:W-:Y:S01]  /*0d40*/  FFMA R23, R23, R23, R6 ;  /* 0x0000001717177223 */ /* 0x000fe20000000006 */
[----:B------:R-:W-:-:S03]  /*0d50*/  FFMA R15, R24, R24, -R15 ;  /* 0x00000018180f7223 */ /* 0x000fc6000000080f */
[----:B------:R0:W1:Y:S01]  /*0d60*/  MUFU.RSQ R14, R23 ;  /* 0x00000017000e7308 */ /* 0x0000620000001400 */
[----:B------:R-:W-:Y:S01]  /*0d70*/  IADD3 R6, PT, PT, R23, -0xd000000, RZ ;  /* 0xf300000017067810 */ /* 0x000fe20007ffe0ff */
[----:B------:R-:W-:-:S03]  /*0d80*/  FMUL R8, R15, R8 ;  /* 0x000000080f087220 */ /* 0x000fc60000400000 */
[----:B------:R-:W-:-:S13]  /*0d90*/  ISETP.GT.U32.AND P1, PT, R6, 0x727fffff, PT ;  /* 0x727fffff0600780c */ /* 0x000fda0003f24070 */
[----:B01----:R-:W-:Y:S05]  /*0da0*/  @!P1 BRA `(.L_x_16) ;  /* 0x0000000000109947 */ /* 0x003fea0003800000 */
[----:B------:R-:W-:Y:S02]  /*0db0*/  MOV R2, R23 ;  /* 0x0000001700027202 */ /* 0x000fe40000000f00 */
[----:B------:R-:W-:-:S07]  /*0dc0*/  MOV R22, 0xde0 ;  /* 0x00000de000167802 */ /* 0x000fce0000000f00 */
[----:B------:R-:W-:Y:S05]  /*0dd0*/  CALL.REL.NOINC `($__internal_1_$__cuda_sm20_sqrt_rn_f32_slowpath) ;  /* 0x0000010400107944 */ /* 0x000fea0003c00000 */
[----:B------:R-:W-:Y:S05]  /*0de0*/  BRA `(.L_x_17) ;  /* 0x0000000000107947 */ /* 0x000fea0003800000 */
.L_x_16:
[----:B------:R-:W-:Y:S01]  /*0df0*/  FMUL.FTZ R24, R23, R14 ;  /* 0x0000000e17187220 */ /* 0x000fe20000410000 */
[----:B------:R-:W-:-:S03]  /*0e00*/  FMUL.FTZ R2, R14, 0.5 ;  /* 0x3f0000000e027820 */ /* 0x000fc60000410000 */
[----:B------:R-:W-:-:S04]  /*0e10*/  FFMA R15, -R24, R24, R23 ;  /* 0x00000018180f7223 */ /* 0x000fc80000000117 */
[----:B------:R-:W-:-:S07]  /*0e20*/  FFMA R24, R15, R2, R24 ;  /* 0x000000020f187223 */ /* 0x000fce0000000018 */
.L_x_17:
[----:B------:R-:W-:Y:S05]  /*0e30*/  BSYNC.RECONVERGENT B0 ;  /* 0x0000000000007941 */ /* 0x000fea0003800200 */
.L_x_15:
        /* <DEDUP_REMOVED lines=22> */
.L_x_19:
[----:B------:R-:W-:Y:S01]  /*0fa0*/  FMUL.FTZ R24, R23, R14 ;  /* 0x0000000e17187220 */ /* 0x000fe20000410000 */
[----:B------:R-:W-:-:S03]  /*0fb0*/  FMUL.FTZ R2, R14, 0.5 ;  /* 0x3f0000000e027820 */ /* 0x000fc60000410000 */
[----:B------:R-:W-:-:S04]  /*0fc0*/  FFMA R15, -R24, R24, R23 ;  /* 0x00000018180f7223 */ /* 0x000fc80000000117 */
[----:B------:R-:W-:-:S07]  /*0fd0*/  FFMA R24, R15, R2, R24 ;  /* 0x000000020f187223 */ /* 0x000fce0000000018 */
.L_x_20:
[----:B------:R-:W-:Y:S05]  /*0fe0*/  BSYNC.RECONVERGENT B0 ;  /* 0x0000000000007941 */ /* 0x000fea0003800200 */
.L_x_18:
        /* <DEDUP_REMOVED lines=22> */
.L_x_22:
[----:B------:R-:W-:Y:S01]  /*1150*/  FMUL.FTZ R24, R23, R14 ;  /* 0x0000000e17187220 */ /* 0x000fe20000410000 */
[----:B------:R-:W-:-:S03]  /*1160*/  FMUL.FTZ R2, R14, 0.5 ;  /* 0x3f0000000e027820 */ /* 0x000fc60000410000 */
[----:B------:R-:W-:-:S04]  /*1170*/  FFMA R15, -R24, R24, R23 ;  /* 0x00000018180f7223 */ /* 0x000fc80000000117 */
[----:B------:R-:W-:-:S07]  /*1180*/  FFMA R24, R15, R2, R24 ;  /* 0x000000020f187223 */ /* 0x000fce0000000018 */
.L_x_23:
[----:B------:R-:W-:Y:S05]  /*1190*/  BSYNC.RECONVERGENT B0 ;  /* 0x0000000000007941 */ /* 0x000fea0003800200 */
.L_x_21:
        /* <DEDUP_REMOVED lines=22> */
.L_x_25:
[----:B------:R-:W-:Y:S01]  /*1300*/  FMUL.FTZ R24, R23, R14 ;  /* 0x0000000e17187220 */ /* 0x000fe20000410000 */
[----:B------:R-:W-:-:S03]  /*1310*/  FMUL.FTZ R2, R14, 0.5 ;  /* 0x3f0000000e027820 */ /* 0x000fc60000410000 */
[----:B------:R-:W-:-:S04]  /*1320*/  FFMA R15, -R24, R24, R23 ;  /* 0x00000018180f7223 */ /* 0x000fc80000000117 */
[----:B------:R-:W-:-:S07]  /*1330*/  FFMA R24, R15, R2, R24 ;  /* 0x000000020f187223 */ /* 0x000fce0000000018 */
.L_x_26:
[----:B------:R-:W-:Y:S05]  /*1340*/  BSYNC.RECONVERGENT B0 ;  /* 0x0000000000007941 */ /* 0x000fea0003800200 */
.L_x_24:
        /* <DEDUP_REMOVED lines=22> */
.L_x_28:
[----:B------:R-:W-:Y:S01]  /*14b0*/  FMUL.FTZ R24, R23, R14 ;  /* 0x0000000e17187220 */ /* 0x000fe20000410000 */
[----:B------:R-:W-:-:S03]  /*14c0*/  FMUL.FTZ R2, R14, 0.5 ;  /* 0x3f0000000e027820 */ /* 0x000fc60000410000 */
[----:B------:R-:W-:-:S04]  /*14d0*/  FFMA R15, -R24, R24, R23 ;  /* 0x00000018180f7223 */ /* 0x000fc80000000117 */
[----:B------:R-:W-:-:S07]  /*14e0*/  FFMA R24, R15, R2, R24 ;  /* 0x000000020f187223 */ /* 0x000fce0000000018 */
.L_x_29:
[----:B------:R-:W-:Y:S05]  /*14f0*/  BSYNC.RECONVERGENT B0 ;  /* 0x0000000000007941 */ /* 0x000fea0003800200 */
.L_x_27:
        /* <DEDUP_REMOVED lines=22> */
.L_x_31:
[----:B------:R-:W-:Y:S01]  /*1660*/  FMUL.FTZ R24, R23, R14 ;  /* 0x0000000e17187220 */ /* 0x000fe20000410000 */
[----:B------:R-:W-:-:S03]  /*1670*/  FMUL.FTZ R2, R14, 0.5 ;  /* 0x3f0000000e027820 */ /* 0x000fc60000410000 */
[----:B------:R-:W-:-:S04]  /*1680*/  FFMA R15, -R24, R24, R23 ;  /* 0x00000018180f7223 */ /* 0x000fc80000000117 */
[----:B------:R-:W-:-:S07]  /*1690*/  FFMA R24, R15, R2, R24 ;  /* 0x000000020f187223 */ /* 0x000fce0000000018 */
.L_x_32:
[----:B------:R-:W-:Y:S05]  /*16a0*/  BSYNC.RECONVERGENT B0 ;  /* 0x0000000000007941 */ /* 0x000fea0003800200 */
.L_x_30:
        /* <DEDUP_REMOVED lines=18> */
[----:B------:R-:W-:Y:S01]  /*17d0*/  BSSY.RECONVERGENT B1, `(.L_x_35) ;  /* 0x0000004000017945 */ /* 0x000fe20003800200 */
[----:B------:R-:W-:Y:S02]  /*17e0*/  MOV R2, R23 ;  /* 0x0000001700027202 */ /* 0x000fe40000000f00 */
[----:B------:R-:W-:-:S07]  /*17f0*/  MOV R22, 0x1810 ;  /* 0x0000181000167802 */ /* 0x000fce0000000f00 */
[----:B------:R-:W-:Y:S05]  /*1800*/  CALL.REL.NOINC `($__internal_1_$__cuda_sm20_sqrt_rn_f32_slowpath) ;  /* 0x000000f800847944 */ /* 0x000fea0003c00000 */
[----:B------:R-:W-:Y:S05]  /*1810*/  BSYNC.RECONVERGENT B1 ;  /* 0x0000000000017941 */ /* 0x000fea0003800200 */
.L_x_35:
[----:B------:R-:W-:Y:S05]  /*1820*/  BRA `(.L_x_36) ;  /* 0x0000000000107947 */ /* 0x000fea0003800000 */
.L_x_34:
[----:B------:R-:W-:Y:S01]  /*1830*/  FMUL.FTZ R24, R23, R14 ;  /* 0x0000000e17187220 */ /* 0x000fe20000410000 */
[----:B------:R-:W-:-:S03]  /*1840*/  FMUL.FTZ R2, R14, 0.5 ;  /* 0x3f0000000e027820 */ /* 0x000fc60000410000 */
[----:B------:R-:W-:-:S04]  /*1850*/  FFMA R15, -R24, R24, R23 ;  /* 0x00000018180f7223 */ /* 0x000fc80000000117 */
[----:B------:R-:W-:-:S07]  /*1860*/  FFMA R24, R15, R2, R24 ;  /* 0x000000020f187223 */ /* 0x000fce0000000018 */
.L_x_36:
[----:B------:R-:W-:Y:S05]  /*1870*/  BSYNC.RECONVERGENT B0 ;  /* 0x0000000000007941 */ /* 0x000fea0003800200 */
.L_x_33:
[----:B------:R0:W2:Y:S01]  /*1880*/  LDG.E R2, desc[UR8][R4.64+0x3c] ;  /* 0x00003c0804027981 */ /* 0x0000a2000c1e1900 */
[----:B------:R-:W-:-:S04]  /*1890*/  UIADD3 UR7, UPT, UPT, UR7, 0x8, URZ ;  /* 0x0000000807077890 */ /* 0x000fc8000fffe0ff */
[----:B------:R-:W-:Y:S01]  /*18a0*/  UISETP.NE.AND UP1, UPT, UR7, URZ, UPT ;  /* 0x000000ff0700728c */ /* 0x000fe2000bf25270 */
[----:B0-----:R-:W-:-:S04]  /*18b0*/  IADD3 R4, P1, PT, R4, 0x80, RZ ;  /* 0x0000008004047810 */ /* 0x001fc80007f3e0ff */
[----:B------:R-:W-:Y:S01]  /*18c0*/  IADD3.X R5, PT, PT, RZ, R5, RZ, P1, !PT ;  /* 0x00000005ff057210 */ /* 0x000fe20000ffe4ff */
[----:B--2---:R-:W-:-:S04]  /*18d0*/  FMUL R15, R2, R2 ;  /* 0x00000002020f7220 */ /* 0x004fc80000400000 */
[----:B------:R-:W-:-:S04]  /*18e0*/  FFMA R15, R24, R24, -R15 ;  /* 0x00000018180f7223 */ /* 0x000fc8000000080f */
[----:B------:R-:W-:Y:S01]  /*18f0*/  FMUL R8, R8, R15 ;  /* 0x0000000f08087220 */ /* 0x000fe20000400000 */
[----:B------:R-:W-:Y:S06]  /*1900*/  BRA.U UP1, `(.L_x_37) ;  /* 0xfffffff101847547 */ /* 0x000fec000b83ffff */
.L_x_11:
[----:B------:R-:W-:-:S09]  /*1910*/  UISETP.NE.AND UP1, UPT, UR10, URZ, UPT ;  /* 0x000000ff0a00728c */ /* 0x000fd2000bf25270 */
[----:B------:R-:W-:Y:S05]  /*1920*/  BRA.U !UP1, `(.L_x_10) ;  /* 0x0000000d09407547 */ /* 0x000fea000b800000 */
[----:B------:R-:W0:Y:S01]  /*1930*/  LDCU UR4, c[0x0][0x3d8] ;  /* 0x00007b00ff0477ac */ /* 0x000e220008000800 */
[----:B------:R-:W-:Y:S02]  /*1940*/  UISETP.GE.U32.AND UP1, UPT, UR10, 0x4, UPT ;  /* 0x000000040a00788c */ /* 0x000fe4000bf26070 */
[----:B0-----:R-:W-:-:S07]  /*1950*/  ULOP3.LUT UR4, UR4, 0x3, URZ, 0xc0, !UPT ;  /* 0x0000000304047892 */ /* 0x001fce000f8ec0ff */
[----:B------:R-:W-:Y:S05]  /*1960*/  BRA.U !UP1, `(.L_x_38) ;  /* 0x0000000509bc7547 */ /* 0x000fea000b800000 */
[----:B------:R-:W0:Y:S02]  /*1970*/  LDC.64 R4, c[0x0][0x3d0] ;  /* 0x0000f400ff047b82 */ /* 0x000e240000000a00 */
[----:B0-----:R-:W-:-:S05]  /*1980*/  IMAD.WIDE.U32 R4, R3, 0x10, R4 ;  /* 0x0000001003047825 */ /* 0x001fca00078e0004 */
        /* <DEDUP_REMOVED lines=18> */
.L_x_40:
[----:B------:R-:W-:Y:S01]  /*1ab0*/  FMUL.FTZ R24, R15, R6 ;  /* 0x000000060f187220 */ /* 0x000fe20000410000 */
[----:B------:R-:W-:-:S03]  /*1ac0*/  FMUL.FTZ R2, R6, 0.5 ;  /* 0x3f00000006027820 */ /* 0x000fc60000410000 */
[----:B------:R-:W-:-:S04]  /*1ad0*/  FFMA R15, -R24, R24, R15 ;  /* 0x00000018180f7223 */ /* 0x000fc8000000010f */
[----:B------:R-:W-:-:S07]  /*1ae0*/  FFMA R24, R15, R2, R24 ;  /* 0x000000020f187223 */ /* 0x000fce0000000018 */
.L_x_41:
[----:B------:R-:W-:Y:S05]  /*1af0*/  BSYNC.RECONVERGENT B0 ;  /* 0x0000000000007941 */ /* 0x000fea0003800200 */
.L_x_39:
        /* <DEDUP_REMOVED lines=22> */
.L_x_43:
[----:B------:R-:W-:Y:S01]  /*1c60*/  FMUL.FTZ R24, R23, R14 ;  /* 0x0000000e17187220 */ /* 0x000fe20000410000 */
[----:B------:R-:W-:-:S03]  /*1c70*/  FMUL.FTZ R2, R14, 0.5 ;  /* 0x3f0000000e027820 */ /* 0x000fc60000410000 */
[----:B------:R-:W-:-:S04]  /*1c80*/  FFMA R15, -R24, R24, R23 ;  /* 0x00000018180f7223 */ /* 0x000fc80000000117 */
[----:B------:R-:W-:-:S07]  /*1c90*/  FFMA R24, R15, R2, R24 ;  /* 0x000000020f187223 */ /* 0x000fce0000000018 */
.L_x_44:
[----:B------:R-:W-:Y:S05]  /*1ca0*/  BSYNC.RECONVERGENT B0 ;  /* 0x0000000000007941 */ /* 0x000fea0003800200 */
.L_x_42:
        /* <DEDUP_REMOVED lines=22> */
.L_x_46:
[----:B------:R-:W-:Y:S01]  /*1e10*/  FMUL.FTZ R24, R23, R14 ;  /* 0x0000000e17187220 */ /* 0x000fe20000410000 */
[----:B------:R-:W-:-:S03]  /*1e20*/  FMUL.FTZ R2, R14, 0.5 ;  /* 0x3f0000000e027820 */ /* 0x000fc60000410000 */
[----:B------:R-:W-:-:S04]  /*1e30*/  FFMA R15, -R24, R24, R23 ;  /* 0x00000018180f7223 */ /* 0x000fc80000000117 */
[----:B------:R-:W-:-:S07]  /*1e40*/  FFMA R24, R15, R2, R24 ;  /* 0x000000020f187223 */ /* 0x000fce0000000018 */
.L_x_47:
[----:B------:R-:W-:Y:S05]  /*1e50*/  BSYNC.RECONVERGENT B0 ;  /* 0x0000000000007941 */ /* 0x000fea0003800200 */
.L_x_45:
        /* <DEDUP_REMOVED lines=22> */
.L_x_49:
[----:B------:R-:W-:Y:S01]  /*1fc0*/  FMUL.FTZ R24, R23, R14 ;  /* 0x0000000e17187220 */ /* 0x000fe20000410000 */
[----:B------:R-:W-:-:S03]  /*1fd0*/  FMUL.FTZ R2, R14, 0.5 ;  /* 0x3f0000000e027820 */ /* 0x000fc60000410000 */
[----:B------:R-:W-:-:S04]  /*1fe0*/  FFMA R15, -R24, R24, R23 ;  /* 0x00000018180f7223 */ /* 0x000fc80000000117 */
[----:B------:R-:W-:-:S07]  /*1ff0*/  FFMA R24, R15, R2, R24 ;  /* 0x000000020f187223 */ /* 0x000fce0000000018 */
.L_x_50:
[----:B------:R-:W-:Y:S05]  /*2000*/  BSYNC.RECONVERGENT B0 ;  /* 0x0000000000007941 */ /* 0x000fea0003800200 */
.L_x_48:
[----:B------:R-:W2:Y:S01]  /*2010*/  LDG.E R4, desc[UR8][R4.64+0x3c] ;  /* 0x00003c0804047981 */ /* 0x000ea2000c1e1900 */
[----:B------:R-:W-:Y:S01]  /*2020*/  IADD3 R3, PT, PT, R3, 0x4, RZ ;  /* 0x0000000403037810 */ /* 0x000fe20007ffe0ff */
[----:B--2---:R-:W-:-:S04]  /*2030*/  FMUL R15, R4, R4 ;  /* 0x00000004040f7220 */ /* 0x004fc80000400000 */
[----:B------:R-:W-:-:S04]  /*2040*/  FFMA R15, R24, R24, -R15 ;  /* 0x00000018180f7223 */ /* 0x000fc8000000080f */
[----:B------:R-:W-:-:S07]  /*2050*/  FMUL R8, R8, R15 ;  /* 0x0000000f08087220 */ /* 0x000fce0000400000 */
.L_x_38:
[----:B------:R-:W-:-:S09]  /*2060*/  UISETP.NE.AND UP1, UPT, UR4, URZ, UPT ;  /* 0x000000ff0400728c */ /* 0x000fd2000bf25270 */
[----:B------:R-:W-:Y:S05]  /*2070*/  BRA.U !UP1, `(.L_x_10) ;  /* 0x00000005096c7547 */ /* 0x000fea000b800000 */
[----:B------:R-:W-:-:S09]  /*2080*/  UISETP.NE.AND UP1, UPT, UR4, 0x1, UPT ;  /* 0x000000010400788c */ /* 0x000fd2000bf25270 */
        /* <DEDUP_REMOVED lines=21> */
.L_x_53:
[----:B------:R-:W-:Y:S01]  /*21e0*/  FMUL.FTZ R24, R15, R6 ;  /* 0x000000060f187220 */ /* 0x000fe20000410000 */
[----:B------:R-:W-:-:S03]  /*21f0*/  FMUL.FTZ R2, R6, 0.5 ;  /* 0x3f00000006027820 */ /* 0x000fc60000410000 */
[----:B------:R-:W-:-:S04]  /*2200*/  FFMA R15, -R24, R24, R15 ;  /* 0x00000018180f7223 */ /* 0x000fc8000000010f */
[----:B------:R-:W-:-:S07]  /*2210*/  FFMA R24, R15, R2, R24 ;  /* 0x000000020f187223 */ /* 0x000fce0000000018 */
.L_x_54:
[----:B------:R-:W-:Y:S05]  /*2220*/  BSYNC.RECONVERGENT B0 ;  /* 0x0000000000007941 */ /* 0x000fea0003800200 */
.L_x_52:
        /* <DEDUP_REMOVED lines=22> */
.L_x_56:
[----:B------:R-:W-:Y:S01]  /*2390*/  FMUL.FTZ R24, R23, R14 ;  /* 0x0000000e17187220 */ /* 0x000fe20000410000 */
[----:B------:R-:W-:-:S03]  /*23a0*/  FMUL.FTZ R2, R14, 0.5 ;  /* 0x3f0000000e027820 */ /* 0x000fc60000410000 */
[----:B------:R-:W-:-:S04]  /*23b0*/  FFMA R15, -R24, R24, R23 ;  /* 0x00000018180f7223 */ /* 0x000fc80000000117 */
[----:B------:R-:W-:-:S07]  /*23c0*/  FFMA R24, R15, R2, R24 ;  /* 0x000000020f187223 */ /* 0x000fce0000000018 */
.L_x_57:
[----:B------:R-:W-:Y:S05]  /*23d0*/  BSYNC.RECONVERGENT B0 ;  /* 0x0000000000007941 */ /* 0x000fea0003800200 */
.L_x_55:
[----:B------:R-:W2:Y:S01]  /*23e0*/  LDG.E R4, desc[UR8][R4.64+0x1c] ;  /* 0x00001c0804047981 */ /* 0x000ea2000c1e1900 */
[----:B------:R-:W-:Y:S01]  /*23f0*/  IADD3 R3, PT, PT, R3, 0x2, RZ ;  /* 0x0000000203037810 */ /* 0x000fe20007ffe0ff */
[----:B--2---:R-:W-:-:S04]  /*2400*/  FMUL R15, R4, R4 ;  /* 0x00000004040f7220 */ /* 0x004fc80000400000 */
[----:B------:R-:W-:-:S04]  /*2410*/  FFMA R15, R24, R24, -R15 ;  /* 0x00000018180f7223 */ /* 0x000fc8000000080f */
[----:B------:R-:W-:-:S07]  /*2420*/  FMUL R8, R8, R15 ;  /* 0x0000000f08087220 */ /* 0x000fce0000400000 */
.L_x_51:
[----:B------:R-:W0:Y:S02]  /*2430*/  LDCU UR4, c[0x0][0x3d8] ;  /* 0x00007b00ff0477ac */ /* 0x000e240008000800 */
[----:B0-----:R-:W-:-:S04]  /*2440*/  ULOP3.LUT UR4, UR4, 0x1, URZ, 0xc0, !UPT ;  /* 0x0000000104047892 */ /* 0x001fc8000f8ec0ff */
[----:B------:R-:W-:-:S09]  /*2450*/  UISETP.NE.U32.AND UP1, UPT, UR4, 0x1, UPT ;  /* 0x000000010400788c */ /* 0x000fd2000bf25070 */
[----:B------:R-:W-:Y:S05]  /*2460*/  BRA.U UP1, `(.L_x_10) ;  /* 0x0000000101707547 */ /* 0x000fea000b800000 */
        /* <DEDUP_REMOVED lines=16> */
[----:B------:R-:W-:-:S07]  /*2570*/  MOV R22, 0x2590 ;  /* 0x0000259000167802 */ /* 0x000fce0000000f00 */
[----:B------:R-:W-:Y:S05]  /*2580*/  CALL.REL.NOINC `($__internal_1_$__cuda_sm20_sqrt_rn_f32_slowpath) ;  /* 0x000000ec00247944 */ /* 0x000fea0003c00000 */
[----:B------:R-:W-:Y:S05]  /*2590*/  BRA `(.L_x_60) ;  /* 0x0000000000107947 */ /* 0x000fea0003800000 */
.L_x_59:
[----:B------:R-:W-:Y:S01]  /*25a0*/  FMUL.FTZ R24, R2, R3 ;  /* 0x0000000302187220 */ /* 0x000fe20000410000 */
[----:B------:R-:W-:-:S03]  /*25b0*/  FMUL.FTZ R0, R3, 0.5 ;  /* 0x3f00000003007820 */ /* 0x000fc60000410000 */
[----:B------:R-:W-:-:S04]  /*25c0*/  FFMA R3, -R24, R24, R2 ;  /* 0x0000001818037223 */ /* 0x000fc80000000102 */
[----:B------:R-:W-:-:S07]  /*25d0*/  FFMA R24, R3, R0, R24 ;  /* 0x0000000003187223 */ /* 0x000fce0000000018 */
.L_x_60:
[----:B------:R-:W-:Y:S05]  /*25e0*/  BSYNC.RECONVERGENT B0 ;  /* 0x0000000000007941 */ /* 0x000fea0003800200 */
.L_x_58:
[----:B------:R-:W2:Y:S02]  /*25f0*/  LDG.E R4, desc[UR8][R4.64+0xc] ;  /* 0x00000c0804047981 */ /* 0x000ea4000c1e1900 */
[----:B--2---:R-:W-:-:S04]  /*2600*/  FMUL R3, R4, R4 ;  /* 0x0000000404037220 */ /* 0x004fc80000400000 */
[----:B------:R-:W-:-:S04]  /*2610*/  FFMA R3, R24, R24, -R3 ;  /* 0x0000001818037223 */ /* 0x000fc80000000803 */
[----:B------:R-:W-:-:S07]  /*2620*/  FMUL R8, R8, R3 ;  /* 0x0000000308087220 */ /* 0x000fce0000400000 */
.L_x_10:
[----:B------:R-:W0:Y:S01]  /*2630*/  MUFU.RCP R3, R8 ;  /* 0x0000000800037308 */ /* 0x000e220000001000 */
[----:B------:R-:W-:Y:S07]  /*2640*/  BSSY.RECONVERGENT B2, `(.L_x_61) ;  /* 0x000000b000027945 */ /* 0x000fee0003800200 */
[----:B------:R-:W1:Y:S01]  /*2650*/  FCHK P1, R7, R8 ;  /* 0x0000000807007302 */ /* 0x000e620000020000 */
[----:B0-----:R-:W-:-:S04]  /*2660*/  FFMA R0, R3, -R8, 1 ;  /* 0x3f80000003007423 */ /* 0x001fc80000000808 */
[----:B------:R-:W-:-:S04]  /*2670*/  FFMA R0, R3, R0, R3 ;  /* 0x0000000003007223 */ /* 0x000fc80000000003 */
[----:B------:R-:W-:-:S04]  /*2680*/  FFMA R2, R0, R7, RZ ;  /* 0x0000000700027223 */ /* 0x000fc800000000ff */
[----:B------:R-:W-:-:S04]  /*2690*/  FFMA R3, R2, -R8, R7 ;  /* 0x8000000802037223 */ /* 0x000fc80000000007 */
[----:B------:R-:W-:Y:S01]  /*26a0*/  FFMA R2, R0, R3, R2 ;  /* 0x0000000300027223 */ /* 0x000fe20000000002 */
[----:B-1----:R-:W-:Y:S06]  /*26b0*/  @!P1 BRA `(.L_x_62) ;  /* 0x00000000000c9947 */ /* 0x002fec0003800000 */
[----:B------:R-:W-:-:S07]  /*26c0*/  MOV R22, 0x26e0 ;  /* 0x000026e000167802 */ /* 0x000fce0000000f00 */
[----:B------:R-:W-:Y:S05]  /*26d0*/  CALL.REL.NOINC `($__internal_2_$__cuda_sm3x_div_rn_noftz_f32_slowpath) ;  /* 0x000000ec00247944 */ /* 0x000fea0003c00000 */
[----:B------:R-:W-:-:S07]  /*26e0*/  MOV R2, R7 ;  /* 0x0000000700027202 */ /* 0x000fce0000000f00 */
.L_x_62:
[----:B------:R-:W-:Y:S05]  /*26f0*/  BSYNC.RECONVERGENT B2 ;  /* 0x0000000000027941 */ /* 0x000fea0003800200 */
.L_x_61:
[----:B------:R-:W-:Y:S01]  /*2700*/  FSETP.GEU.AND P1, PT, R2, RZ, PT ;  /* 0x000000ff0200720b */ /* 0x000fe20003f2e000 */
[----:B------:R-:W-:Y:S01]  /*2710*/  BSSY.RECONVERGENT B2, `(.L_x_63) ;  /* 0x0000077000027945 */ /* 0x000fe20003800200 */
[----:B------:R-:W-:-:S11]  /*2720*/  HFMA2 R0, -RZ, RZ, 1.875, 0 ;  /* 0x3f800000ff007431 */ /* 0x000fd600000001ff */
[----:B------:R-:W-:Y:S05]  /*2730*/  @!P1 BRA `(.L_x_64) ;  /* 0x0000000400d09947 */ /* 0x000fea0003800000 */
[----:B------:R-:W-:Y:S01]  /*2740*/  FADD R8, R2, 1 ;  /* 0x3f80000002087421 */ /* 0x000fe20000000000 */
[----:B------:R-:W-:Y:S03]  /*2750*/  BSSY.RECONVERGENT B3, `(.L_x_65) ;  /* 0x000000d000037945 */ /* 0x000fe60003800200 */
[----:B------:R-:W0:Y:S08]  /*2760*/  MUFU.RCP R3, R8 ;  /* 0x0000000800037308 */ /* 0x000e300000001000 */
[----:B------:R-:W1:Y:S01]  /*2770*/  FCHK P1, R2, R8 ;  /* 0x0000000802007302 */ /* 0x000e620000020000 */
[----:B0-----:R-:W-:-:S04]  /*2780*/  FFMA R4, -R8, R3, 1 ;  /* 0x3f80000008047423 */ /* 0x001fc80000000103 */
[----:B------:R-:W-:-:S04]  /*2790*/  FFMA R3, R3, R4, R3 ;  /* 0x0000000403037223 */ /* 0x000fc80000000003 */
[----:B------:R-:W-:-:S04]  /*27a0*/  FFMA R4, R3, R2, RZ ;  /* 0x0000000203047223 */ /* 0x000fc800000000ff */
[----:B------:R-:W-:-:S04]  /*27b0*/  FFMA R5, -R8, R4, R2 ;  /* 0x0000000408057223 */ /* 0x000fc80000000102 */
[----:B------:R-:W-:Y:S01]  /*27c0*/  FFMA R3, R3, R5, R4 ;  /* 0x0000000503037223 */ /* 0x000fe20000000004 */
[----:B-1----:R-:W-:Y:S06]  /*27d0*/  @!P1 BRA `(.L_x_66) ;  /* 0x0000000000109947 */ /* 0x002fec0003800000 */
[----:B------:R-:W-:Y:S02]  /*27e0*/  MOV R7, R2 ;  /* 0x0000000200077202 */ /* 0x000fe40000000f00 */
[----:B------:R-:W-:-:S07]  /*27f0*/  MOV R22, 0x2810 ;  /* 0x0000281000167802 */ /* 0x000fce0000000f00 */
[----:B------:R-:W-:Y:S05]  /*2800*/  CALL.REL.NOINC `($__internal_2_$__cuda_sm3x_div_rn_noftz_f32_slowpath) ;  /* 0x000000e800d87944 */ /* 0x000fea0003c00000 */
[----:B------:R-:W-:-:S07]  /*2810*/  MOV R3, R7 ;  /* 0x0000000700037202 */ /* 0x000fce0000000f00 */
.L_x_66:
[----:B------:R-:W-:Y:S05]  /*2820*/  BSYNC.RECONVERGENT B3 ;  /* 0x0000000000037941 */ /* 0x000fea0003800200 */
.L_x_65:
[----:B------:R-:W0:Y:S02]  /*2830*/  LDCU UR4, c[0x0][0x3dc] ;  /* 0x00007b80ff0477ac */ /* 0x000e240008000800 */
[----:B0-----:R-:W-:-:S04]  /*2840*/  I2FP.F32.S32 R2, UR4 ;  /* 0x0000000400027c45 */ /* 0x001fc80008201400 */
[----:B------:R-:W-:-:S04]  /*2850*/  IADD3 R4, PT, PT, R2, 0x1800000, RZ ;  /* 0x0180000002047810 */ /* 0x000fc80007ffe0ff */
[----:B------:R-:W-:-:S04]  /*2860*/  LOP3.LUT R4, R4, 0x7f800000, RZ, 0xc0, !PT ;  /* 0x7f80000004047812 */ /* 0x000fc800078ec0ff */
[----:B------:R-:W-:-:S13]  /*2870*/  ISETP.GT.U32.AND P1, PT, R4, 0x1ffffff, PT ;  /* 0x01ffffff0400780c */ /* 0x000fda0003f24070 */
[----:B------:R-:W-:Y:S05]  /*2880*/  @P1 BRA `(.L_x_67) ;  /* 0x00000000000c1947 */ /* 0x000fea0003800000 */
[----:B------:R-:W-:-:S07]  /*2890*/  MOV R8, 0x28b0 ;  /* 0x000028b000087802 */ /* 0x000fce0000000f00 */
[----:B------:R-:W-:Y:S05]  /*28a0*/  CALL.REL.NOINC `($__internal_0_$__cuda_sm20_rcp_rn_f32_slowpath) ;  /* 0x000000e400887944 */ /* 0x000fea0003c00000 */
[----:B------:R-:W-:Y:S05]  /*28b0*/  BRA `(.L_x_68) ;  /* 0x0000000000107947 */ /* 0x000fea0003800000 */
.L_x_67:
[----:B------:R-:W0:Y:S02]  /*28c0*/  MUFU.RCP R15, R2 ;  /* 0x00000002000f7308 */ /* 0x000e240000001000 */
[----:B0-----:R-:W-:-:S04]  /*28d0*/  FFMA R4, R2, R15, -1 ;  /* 0xbf80000002047423 */ /* 0x001fc8000000000f */
[----:B------:R-:W-:-:S04]  /*28e0*/  FADD.FTZ R4, -R4, -RZ ;  /* 0x800000ff04047221 */ /* 0x000fc80000010100 */
[----:B------:R-:W-:-:S07]  /*28f0*/  FFMA R15, R15, R4, R15 ;  /* 0x000000040f0f7223 */ /* 0x000fce000000000f */
.L_x_68:
[C---:B------:R-:W-:Y:S01]  /*2900*/  FMUL R2, |R3|.reuse, 16777216 ;  /* 0x4b80000003027820 */ /* 0x040fe20000400200 */
[----:B------:R-:W-:-:S04]  /*2910*/  FSETP.GEU.AND P1, PT, |R3|, 1.175494350822287508e-38, PT ;  /* 0x008000000300780b */ /* 0x000fc80003f2e200 */
[----:B------:R-:W-:-:S04]  /*2920*/  FSEL R2, R2, |R3|, !P1 ;  /* 0x4000000302027208 */ /* 0x000fc80004800000 */
[----:B------:R-:W-:-:S04]  /*2930*/  IADD3 R4, PT, PT, R2, -0x3f3504f3, RZ ;  /* 0xc0cafb0d02047810 */ /* 0x000fc80007ffe0ff */
[----:B------:R-:W-:-:S04]  /*2940*/  LOP3.LUT R5, R4, 0xff800000, RZ, 0xc0, !PT ;  /* 0xff80000004057812 */ /* 0x000fc800078ec0ff */
[-C--:B------:R-:W-:Y:S02]  /*2950*/  IADD3 R4, PT, PT, R2, -R5.reuse, RZ ;  /* 0x8000000502047210 */ /* 0x080fe40007ffe0ff */
[----:B------:R-:W-:-:S03]  /*2960*/  I2FP.F32.S32 R7, R5 ;  /* 0x0000000500077245 */ /* 0x000fc60000201400 */
[C---:B------:R-:W-:Y:S01]  /*2970*/  FADD R2, R4.reuse, 1 ;  /* 0x3f80000004027421 */ /* 0x040fe20000000000 */
[----:B------:R-:W-:Y:S01]  /*2980*/  FADD R14, R4, -1 ;  /* 0xbf800000040e7421 */ /* 0x000fe20000000000 */
[----:B------:R-:W-:-:S03]  /*2990*/  FSEL R4, RZ, -24, P1 ;  /* 0xc1c00000ff047808 */ /* 0x000fc60000800000 */
[----:B------:R-:W-:Y:S01]  /*29a0*/  FADD R23, R14, R14 ;  /* 0x0000000e0e177221 */ /* 0x000fe20000000000 */
[----:B------:R-:W0:Y:S01]  /*29b0*/  MUFU.RCP R2, R2 ;  /* 0x0000000200027308 */ /* 0x000e220000001000 */
[----:B------:R-:W-:Y:S02]  /*29c0*/  FFMA R8, R7, 1.1920928955078125e-07, R4 ;  /* 0x3400000007087823 */ /* 0x000fe40000000004 */
[----:B0-----:R-:W-:Y:S01]  /*29d0*/  FMUL R5, R2, R23 ;  /* 0x0000001702057220 */ /* 0x001fe20000400000 */
[----:B------:R-:W-:-:S03]  /*29e0*/  HFMA2 R23, -RZ, RZ, 0.771484375, 0.21533203125 ;  /* 0x3a2c32e4ff177431 */ /* 0x000fc600000001ff */
[----:B------:R-:W-:Y:S01]  /*29f0*/  FADD R7, R14, -R5 ;  /* 0x800000050e077221 */ /* 0x000fe20000000000 */
[C---:B------:R-:W-:Y:S01]  /*2a00*/  FMUL R6, R5.reuse, R5 ;  /* 0x0000000505067220 */ /* 0x040fe20000400000 */
[----:B------:R-:W-:Y:S02]  /*2a10*/  FFMA R4, R5, 1.4426950216293334961, R8 ;  /* 0x3fb8aa3b05047823 */ /* 0x000fe40000000008 */
[----:B------:R-:W-:Y:S02]  /*2a20*/  FADD R7, R7, R7 ;  /* 0x0000000707077221 */ /* 0x000fe40000000000 */
[----:B------:R-:W-:Y:S01]  /*2a30*/  FADD R8, R8, -R4 ;  /* 0x8000000408087221 */ /* 0x000fe20000000000 */
[----:B------:R-:W-:Y:S01]  /*2a40*/  FFMA R23, R6, R23, 0.0032181653659790754318 ;  /* 0x3b52e7db06177423 */ /* 0x000fe20000000017 */
[----:B------:R-:W-:Y:S02]  /*2a50*/  FFMA R7, R14, -R5, R7 ;  /* 0x800000050e077223 */ /* 0x000fe40000000007 */
[----:B------:R-:W-:Y:S01]  /*2a60*/  FFMA R8, R5, 1.4426950216293334961, R8 ;  /* 0x3fb8aa3b05087823 */ /* 0x000fe20000000008 */
[----:B------:R-:W-:Y:S01]  /*2a70*/  FFMA R23, R6, R23, 0.018033718690276145935 ;  /* 0x3c93bb7306177423 */ /* 0x000fe20000000017 */
[----:B------:R-:W-:-:S03]  /*2a80*/  FMUL R7, R2, R7 ;  /* 0x0000000702077220 */ /* 0x000fc60000400000 */
[----:B------:R-:W-:Y:S01]  /*2a90*/  FFMA R23, R6, R23, 0.12022458761930465698 ;  /* 0x3df6384f06177423 */ /* 0x000fe20000000017 */
[----:B------:R-:W-:-:S03]  /*2aa0*/  FFMA R8, R7, 1.4426950216293334961, R8 ;  /* 0x3fb8aa3b07087823 */ /* 0x000fc60000000008 */
[----:B------:R-:W-:Y:S01]  /*2ab0*/  FMUL R6, R6, R23 ;  /* 0x0000001706067220 */ /* 0x000fe20000400000 */
[----:B------:R-:W-:-:S03]  /*2ac0*/  FFMA R8, R5, 1.9251366722983220825e-08, R8 ;  /* 0x32a55e3405087823 */ /* 0x000fc60000000008 */
[----:B------:R-:W-:-:S04]  /*2ad0*/  FMUL R2, R6, 3 ;  /* 0x4040000006027820 */ /* 0x000fc80000400000 */
[----:B------:R-:W-:-:S04]  /*2ae0*/  FFMA R7, R7, R2, R8 ;  /* 0x0000000207077223 */ /* 0x000fc80000000008 */
[----:B------:R-:W-:Y:S01]  /*2af0*/  FFMA R7, R5, R6, R7 ;  /* 0x0000000605077223 */ /* 0x000fe20000000007 */
[----:B------:R-:W-:-:S03]  /*2b00*/  MOV R6, 0x391fcb8e ;  /* 0x391fcb8e00067802 */ /* 0x000fc60000000f00 */
[----:B------:R-:W-:-:S04]  /*2b10*/  FADD R23, R4, R7 ;  /* 0x0000000704177221 */ /* 0x000fc80000000000 */
[----:B------:R-:W-:Y:S01]  /*2b20*/  FMUL R2, R23, R15 ;  /* 0x0000000f17027220 */ /* 0x000fe20000400000 */
[----:B------:R-:W-:-:S03]  /*2b30*/  FADD R4, -R4, R23 ;  /* 0x0000001704047221 */ /* 0x000fc60000000100 */
[----:B------:R-:W0:Y:S01]  /*2b40*/  FRND R5, R2 ;  /* 0x0000000200057307 */ /* 0x000e220000201000 */
[----:B------:R-:W-:Y:S01]  /*2b50*/  FADD R4, R7, -R4 ;  /* 0x8000000407047221 */ /* 0x000fe20000000000 */
[-C--:B------:R-:W-:Y:S01]  /*2b60*/  FFMA R23, R23, R15.reuse, -R2 ;  /* 0x0000000f17177223 */ /* 0x080fe20000000802 */
[C---:B------:R-:W-:Y:S02]  /*2b70*/  FSETP.GT.AND P2, PT, |R2|.reuse, 152, PT ;  /* 0x431800000200780b */ /* 0x040fe40003f44200 */
[----:B------:R-:W-:Y:S01]  /*2b80*/  FSETP.GEU.AND P3, PT, R2, RZ, PT ;  /* 0x000000ff0200720b */ /* 0x000fe20003f6e000 */
[----:B------:R-:W-:Y:S02]  /*2b90*/  FFMA R4, R4, R15, R23 ;  /* 0x0000000f04047223 */ /* 0x000fe40000000017 */
[----:B------:R-:W1:Y:S01]  /*2ba0*/  F2I.NTZ R8, R2 ;  /* 0x0000000200087305 */ /* 0x000e620000203100 */
[----:B0-----:R-:W-:Y:S01]  /*2bb0*/  FADD R7, R2, -R5 ;  /* 0x8000000502077221 */ /* 0x001fe20000000000 */
[----:B------:R-:W-:-:S03]  /*2bc0*/  FSETP.GT.AND P1, PT, R5, RZ, PT ;  /* 0x000000ff0500720b */ /* 0x000fc60003f24000 */
[----:B------:R-:W-:Y:S01]  /*2bd0*/  FADD R7, R4, R7 ;  /* 0x0000000704077221 */ /* 0x000fe20000000000 */
[----:B------:R-:W-:Y:S02]  /*2be0*/  SEL R5, RZ, 0x83000000, P1 ;  /* 0x83000000ff057807 */ /* 0x000fe40000800000 */
[----:B------:R-:W-:Y:S01]  /*2bf0*/  FSETP.NEU.AND P1, PT, R3, 1, PT ;  /* 0x3f8000000300780b */ /* 0x000fe20003f2d000 */
[----:B------:R-:W-:-:S03]  /*2c00*/  FFMA R4, R7, R6, 0.0013391353422775864601 ;  /* 0x3aaf85ed07047423 */ /* 0x000fc60000000006 */
[----:B------:R-:W-:Y:S01]  /*2c10*/  FSETP.EQ.OR P1, PT, R15, RZ, !P1 ;  /* 0x000000ff0f00720b */ /* 0x000fe20004f22400 */
[----:B------:R-:W-:-:S04]  /*2c20*/  FFMA R4, R7, R4, 0.0096188392490148544312 ;  /* 0x3c1d985607047423 */ /* 0x000fc80000000004 */
[----:B------:R-:W-:-:S04]  /*2c30*/  FFMA R4, R7, R4, 0.055503588169813156128 ;  /* 0x3d6357bb07047423 */ /* 0x000fc80000000004 */
[----:B------:R-:W-:Y:S01]  /*2c40*/  FFMA R6, R7, R4, 0.24022644758224487305 ;  /* 0x3e75fdec07067423 */ /* 0x000fe20000000004 */
[----:B------:R-:W-:-:S03]  /*2c50*/  FMUL R4, R15, 0.5 ;  /* 0x3f0000000f047820 */ /* 0x000fc60000400000 */
[----:B------:R-:W-:-:S03]  /*2c60*/  FFMA R6, R7, R6, 0.69314718246459960938 ;  /* 0x3f31721807067423 */ /* 0x000fc60000000006 */
[----:B------:R-:W0:Y:S01]  /*2c70*/  FRND.TRUNC R4, R4 ;  /* 0x0000000400047307 */ /* 0x000e22000020d000 */
[----:B------:R-:W-:Y:S01]  /*2c80*/  FFMA R6, R7, R6, 1 ;  /* 0x3f80000007067423 */ /* 0x000fe20000000006 */
[----:B------:R-:W-:Y:S02]  /*2c90*/  IADD3 R7, PT, PT, R5, 0x7f000000, RZ ;  /* 0x7f00000005077810 */ /* 0x000fe40007ffe0ff */
[----:B-1----:R-:W-:-:S03]  /*2ca0*/  LEA R5, R8, -R5, 0x17 ;  /* 0x8000000508057211 */ /* 0x002fc600078eb8ff */
[----:B------:R-:W-:-:S04]  /*2cb0*/  FMUL R6, R6, R7 ;  /* 0x0000000706067220 */ /* 0x000fc80000400000 */
[----:B------:R-:W-:Y:S01]  /*2cc0*/  FMUL R5, R6, R5 ;  /* 0x0000000506057220 */ /* 0x000fe20000400000 */
[----:B------:R-:W-:Y:S01]  /*2cd0*/  @P2 FSEL R5, RZ, +INF , !P3 ;  /* 0x7f800000ff052808 */ /* 0x000fe20005800000 */
[----:B0-----:R-:W-:Y:S01]  /*2ce0*/  FADD R2, R4, R4 ;  /* 0x0000000404027221 */ /* 0x001fe20000000000 */
[----:B------:R-:W-:Y:S06]  /*2cf0*/  @P1 BRA `(.L_x_64) ;  /* 0x0000000000601947 */ /* 0x000fec0003800000 */
[----:B------:R-:W-:-:S04]  /*2d00*/  FSETP.NAN.AND P1, PT, |R15|, |R15|, PT ;  /* 0x4000000f0f00720b */ /* 0x000fc80003f28200 */
[----:B------:R-:W-:-:S13]  /*2d10*/  FSETP.NUM.AND P1, PT, |R3|, |R3|, !P1 ;  /* 0x400000030300720b */ /* 0x000fda0004f27200 */
[----:B------:R-:W-:Y:S01]  /*2d20*/  @!P1 FADD R0, R15, R3 ;  /* 0x000000030f009221 */ /* 0x000fe20000000000 */
[----:B------:R-:W-:Y:S06]  /*2d30*/  @!P1 BRA `(.L_x_64) ;  /* 0x0000000000509947 */ /* 0x000fec0003800000 */
[----:B------:R-:W-:Y:S01]  /*2d40*/  FSETP.NEU.AND P1, PT, |R3|, +INF , PT ;  /* 0x7f8000000300780b */ /* 0x000fe20003f2d200 */
[----:B------:R-:W-:-:S03]  /*2d50*/  FADD R2, -R2, R15 ;  /* 0x0000000f02027221 */ /* 0x000fc60000000100 */
[----:B------:R-:W-:-:S04]  /*2d60*/  FSETP.NEU.AND P1, PT, R3, RZ, P1 ;  /* 0x000000ff0300720b */ /* 0x000fc80000f2d000 */
[----:B------:R-:W-:Y:S02]  /*2d70*/  FSETP.GEU.OR P2, PT, R15, RZ, P1 ;  /* 0x000000ff0f00720b */ /* 0x000fe40000f4e400 */
        /* <DEDUP_REMOVED lines=9> */
[----:B------:R-:W-:-:S13]  /*2e10*/  FSETP.GEU.AND P2, PT, R3, RZ, PT ;  /* 0x000000ff0300720b */ /* 0x000fda0003f4e000 */
[----:B------:R-:W0:Y:S01]  /*2e20*/  @!P2 FRND.FLOOR R0, R15 ;  /* 0x0000000f0000a307 */ /* 0x000e220000205000 */
[----:B------:R-:W-:-:S04]  /*2e30*/  @!P2 FSETP.NEU.AND P3, PT, |R2|, 1, PT ;  /* 0x3f8000000200a80b */ /* 0x000fc80003f6d200 */
[-C--:B------:R-:W-:Y:S02]  /*2e40*/  @!P2 FSEL R2, R5, -R5.reuse, P3 ;  /* 0x800000050502a208 */ /* 0x080fe40001800000 */
[----:B0-----:R-:W-:Y:S02]  /*2e50*/  @!P2 FSETP.NEU.AND P1, PT, R15, R0, PT ;  /* 0x000000000f00a20b */ /* 0x001fe40003f2d000 */
[----:B------:R-:W-:Y:S02]  /*2e60*/  MOV R0, R5 ;  /* 0x0000000500007202 */ /* 0x000fe40000000f00 */
[----:B------:R-:W-:-:S09]  /*2e70*/  @!P2 FSEL R0, R2, +QNAN , !P1 ;  /* 0x7fffffff0200a808 */ /* 0x000fd20004800000 */
.L_x_64:
[----:B------:R-:W-:Y:S05]  /*2e80*/  BSYNC.RECONVERGENT B2 ;  /* 0x0000000000027941 */ /* 0x000fea0003800200 */
.L_x_63:
[----:B------:R-:W0:Y:S01]  /*2e90*/  LDCU UR4, c[0x0][0x3e0] ;  /* 0x00007c00ff0477ac */ /* 0x000e220008000800 */
[----:B------:R-:W-:Y:S01]  /*2ea0*/  BSSY.RECONVERGENT B0, `(.L_x_69) ;  /* 0x0000011000007945 */ /* 0x000fe20003800200 */
[----:B------:R-:W1:Y:S01]  /*2eb0*/  LDCU UR5, c[0x0][0x3b4] ;  /* 0x00007680ff0577ac */ /* 0x000e620008000800 */
[----:B0-----:R-:W-:-:S04]  /*2ec0*/  FADD R6, R20, -UR4 ;  /* 0x8000000414067e21 */ /* 0x001fc80008000000 */
[----:B-1----:R-:W-:-:S04]  /*2ed0*/  FADD R2, R6, -UR5 ;  /* 0x8000000506027e21 */ /* 0x002fc80008000000 */
[----:B------:R-:W-:-:S04]  /*2ee0*/  FFMA R3, R2, R2, R17 ;  /* 0x0000000202037223 */ /* 0x000fc80000000011 */
[----:B------:R-:W-:-:S04]  /*2ef0*/  FADD R2, R16, R3 ;  /* 0x0000000310027221 */ /* 0x000fc80000000000 */
[----:B------:R0:W1:Y:S01]  /*2f00*/  MUFU.RSQ R3, R2 ;  /* 0x0000000200037308 */ /* 0x0000620000001400 */
[----:B------:R-:W-:-:S04]  /*2f10*/  IADD3 R4, PT, PT, R2, -0xd000000, RZ ;  /* 0xf300000002047810 */ /* 0x000fc80007ffe0ff */
[----:B------:R-:W-:-:S13]  /*2f20*/  ISETP.GT.U32.AND P1, PT, R4, 0x727fffff, PT ;  /* 0x727fffff0400780c */ /* 0x000fda0003f24070 */
[----:B01----:R-:W-:Y:S05]  /*2f30*/  @!P1 BRA `(.L_x_70) ;  /* 0x00000000000c9947 */ /* 0x003fea0003800000 */
[----:B------:R-:W-:-:S07]  /*2f40*/  MOV R22, 0x2f60 ;  /* 0x00002f6000167802 */ /* 0x000fce0000000f00 */
[----:B------:R-:W-:Y:S05]  /*2f50*/  CALL.REL.NOINC `($__internal_1_$__cuda_sm20_sqrt_rn_f32_slowpath) ;  /* 0x000000e000b07944 */ /* 0x000fea0003c00000 */
[----:B------:R-:W-:Y:S05]  /*2f60*/  BRA `(.L_x_71) ;  /* 0x0000000000107947 */ /* 0x000fea0003800000 */
.L_x_70:
[----:B------:R-:W-:Y:S01]  /*2f70*/  FMUL.FTZ R5, R2, R3 ;  /* 0x0000000302057220 */ /* 0x000fe20000410000 */
[----:B------:R-:W-:-:S03]  /*2f80*/  FMUL.FTZ R3, R3, 0.5 ;  /* 0x3f00000003037820 */ /* 0x000fc60000410000 */
[----:B------:R-:W-:-:S04]  /*2f90*/  FFMA R2, -R5, R5, R2 ;  /* 0x0000000505027223 */ /* 0x000fc80000000102 */
[----:B------:R-:W-:-:S07]  /*2fa0*/  FFMA R24, R2, R3, R5 ;  /* 0x0000000302187223 */ /* 0x000fce0000000005 */
.L_x_71:
[----:B------:R-:W-:Y:S05]  /*2fb0*/  BSYNC.RECONVERGENT B0 ;  /* 0x0000000000007941 */ /* 0x000fea0003800200 */
.L_x_69:
[C---:B------:R-:W-:Y:S01]  /*2fc0*/  FMUL R3, |R24|.reuse, 16777216 ;  /* 0x4b80000018037820 */ /* 0x040fe20000400200 */
[C---:B------:R-:W-:Y:S01]  /*2fd0*/  FSETP.GEU.AND P1, PT, |R24|.reuse, 1.175494350822287508e-38, PT ;  /* 0x008000001800780b */ /* 0x040fe20003f2e200 */
[----:B------:R-:W-:Y:S01]  /*2fe0*/  HFMA2 R14, -RZ, RZ, 0.771484375, 0.21533203125 ;  /* 0x3a2c32e4ff0e7431 */ /* 0x000fe200000001ff */
[----:B------:R-:W-:Y:S01]  /*2ff0*/  FSETP.EQ.OR P2, PT, R24, 1, !P0 ;  /* 0x3f8000001800780b */ /* 0x000fe20004742400 */
[----:B------:R-:W-:Y:S01]  /*3000*/  BSSY.RECONVERGENT B0, `(.L_x_72) ;  /* 0x000004f000007945 */ /* 0x000fe20003800200 */
        /* <DEDUP_REMOVED lines=11> */
[----:B0-----:R-:W-:-:S04]  /*30c0*/  FMUL R4, R2, R5 ;  /* 0x0000000502047220 */ /* 0x001fc80000400000 */
[----:B------:R-:W-:Y:S01]  /*30d0*/  FADD R8, R15, -R4 ;  /* 0x800000040f087221 */ /* 0x000fe20000000000 */
[C---:B------:R-:W-:Y:S01]  /*30e0*/  FMUL R5, R4.reuse, R4 ;  /* 0x0000000404057220 */ /* 0x040fe20000400000 */
[----:B------:R-:W-:Y:S02]  /*30f0*/  FFMA R3, R4, 1.4426950216293334961, R7 ;  /* 0x3fb8aa3b04037823 */ /* 0x000fe40000000007 */
[----:B------:R-:W-:Y:S01]  /*3100*/  FADD R8, R8, R8 ;  /* 0x0000000808087221 */ /* 0x000fe20000000000 */
[----:B------:R-:W-:Y:S01]  /*3110*/  FFMA R14, R5, R14, 0.0032181653659790754318 ;  /* 0x3b52e7db050e7423 */ /* 0x000fe2000000000e */
[----:B------:R-:W-:Y:S02]  /*3120*/  FADD R7, R7, -R3 ;  /* 0x8000000307077221 */ /* 0x000fe40000000000 */
[----:B------:R-:W-:Y:S01]  /*3130*/  FFMA R15, R15, -R4, R8 ;  /* 0x800000040f0f7223 */ /* 0x000fe20000000008 */
[----:B------:R-:W-:Y:S01]  /*3140*/  FFMA R14, R5, R14, 0.018033718690276145935 ;  /* 0x3c93bb73050e7423 */ /* 0x000fe2000000000e */
[----:B------:R-:W-:-:S02]  /*3150*/  FFMA R8, R4, 1.4426950216293334961, R7 ;  /* 0x3fb8aa3b04087823 */ /* 0x000fc40000000007 */
[----:B------:R-:W-:Y:S01]  /*3160*/  FMUL R15, R2, R15 ;  /* 0x0000000f020f7220 */ /* 0x000fe20000400000 */
[----:B------:R-:W-:-:S03]  /*3170*/  FFMA R14, R5, R14, 0.12022458761930465698 ;  /* 0x3df6384f050e7423 */ /* 0x000fc6000000000e */
[----:B------:R-:W-:Y:S01]  /*3180*/  FFMA R7, R15, 1.4426950216293334961, R8 ;  /* 0x3fb8aa3b0f077823 */ /* 0x000fe20000000008 */
[----:B------:R-:W-:-:S03]  /*3190*/  FMUL R5, R5, R14 ;  /* 0x0000000e05057220 */ /* 0x000fc60000400000 */
[----:B------:R-:W-:Y:S01]  /*31a0*/  FFMA R2, R4, 1.9251366722983220825e-08, R7 ;  /* 0x32a55e3404027823 */ /* 0x000fe20000000007 */
[----:B------:R-:W-:-:S04]  /*31b0*/  FMUL R7, R5, 3 ;  /* 0x4040000005077820 */ /* 0x000fc80000400000 */
[----:B------:R-:W-:-:S04]  /*31c0*/  FFMA R2, R15, R7, R2 ;  /* 0x000000070f027223 */ /* 0x000fc80000000002 */
[----:B------:R-:W-:-:S04]  /*31d0*/  FFMA R4, R4, R5, R2 ;  /* 0x0000000504047223 */ /* 0x000fc80000000002 */
[----:B------:R-:W-:-:S04]  /*31e0*/  FADD R8, R3, R4 ;  /* 0x0000000403087221 */ /* 0x000fc80000000000 */
[----:B------:R-:W-:Y:S01]  /*31f0*/  FMUL R2, R13, R8 ;  /* 0x000000080d027220 */ /* 0x000fe20000400000 */
[----:B------:R-:W-:-:S03]  /*3200*/  FADD R3, -R3, R8 ;  /* 0x0000000803037221 */ /* 0x000fc60000000100 */
[----:B------:R-:W0:Y:S01]  /*3210*/  FRND R5, R2 ;  /* 0x0000000200057307 */ /* 0x000e220000201000 */
[----:B------:R-:W-:Y:S01]  /*3220*/  FADD R4, R4, -R3 ;  /* 0x8000000304047221 */ /* 0x000fe20000000000 */
[C---:B------:R-:W-:Y:S01]  /*3230*/  FFMA R3, R13.reuse, R8, -R2 ;  /* 0x000000080d037223 */ /* 0x040fe20000000802 */
[----:B------:R-:W-:Y:S02]  /*3240*/  MOV R8, 0x391fcb8e ;  /* 0x391fcb8e00087802 */ /* 0x000fe40000000f00 */
[C---:B------:R-:W-:Y:S01]  /*3250*/  FSETP.GEU.AND P3, PT, R2.reuse, RZ, PT ;  /* 0x000000ff0200720b */ /* 0x040fe20003f6e000 */
[----:B------:R-:W-:Y:S02]  /*3260*/  FFMA R3, R13, R4, R3 ;  /* 0x000000040d037223 */ /* 0x000fe40000000003 */
[----:B------:R-:W1:Y:S01]  /*3270*/  F2I.NTZ R7, R2 ;  /* 0x0000000200077305 */ /* 0x000e620000203100 */
[----:B0-----:R-:W-:Y:S01]  /*3280*/  FADD R4, R2, -R5 ;  /* 0x8000000502047221 */ /* 0x001fe20000000000 */
[----:B------:R-:W-:-:S03]  /*3290*/  FSETP.GT.AND P1, PT, R5, RZ, PT ;  /* 0x000000ff0500720b */ /* 0x000fc60003f24000 */
[----:B------:R-:W-:-:S04]  /*32a0*/  FADD R3, R3, R4 ;  /* 0x0000000403037221 */ /* 0x000fc80000000000 */
[C---:B------:R-:W-:Y:S01]  /*32b0*/  FFMA R4, R3.reuse, R8, 0.0013391353422775864601 ;  /* 0x3aaf85ed03047423 */ /* 0x040fe20000000008 */
[----:B------:R-:W-:Y:S02]  /*32c0*/  SEL R8, RZ, 0x83000000, P1 ;  /* 0x83000000ff087807 */ /* 0x000fe40000800000 */
[----:B------:R-:W-:Y:S01]  /*32d0*/  FSETP.GT.AND P1, PT, |R2|, 152, PT ;  /* 0x431800000200780b */ /* 0x000fe20003f24200 */
[----:B------:R-:W-:Y:S01]  /*32e0*/  FFMA R4, R3, R4, 0.0096188392490148544312 ;  /* 0x3c1d985603047423 */ /* 0x000fe20000000004 */
[----:B------:R-:W-:Y:S02]  /*32f0*/  IADD3 R5, PT, PT, R8, 0x7f000000, RZ ;  /* 0x7f00000008057810 */ /* 0x000fe40007ffe0ff */
[----:B-1----:R-:W-:Y:S01]  /*3300*/  LEA R7, R7, -R8, 0x17 ;  /* 0x8000000807077211 */ /* 0x002fe200078eb8ff */
[----:B------:R-:W-:-:S04]  /*3310*/  FFMA R4, R3, R4, 0.055503588169813156128 ;  /* 0x3d6357bb03047423 */ /* 0x000fc80000000004 */
[----:B------:R-:W-:-:S04]  /*3320*/  FFMA R4, R3, R4, 0.24022644758224487305 ;  /* 0x3e75fdec03047423 */ /* 0x000fc80000000004 */
[----:B------:R-:W-:-:S04]  /*3330*/  FFMA R4, R3, R4, 0.69314718246459960938 ;  /* 0x3f31721803047423 */ /* 0x000fc80000000004 */
[----:B------:R-:W-:-:S04]  /*3340*/  FFMA R4, R3, R4, 1 ;  /* 0x3f80000003047423 */ /* 0x000fc80000000004 */
[----:B------:R-:W-:Y:S01]  /*3350*/  FMUL R4, R4, R5 ;  /* 0x0000000504047220 */ /* 0x000fe20000400000 */
[----:B------:R-:W-:-:S03]  /*3360*/  HFMA2 R5, -RZ, RZ, 1.875, 0 ;  /* 0x3f800000ff057431 */ /* 0x000fc600000001ff */
[----:B------:R-:W-:Y:S01]  /*3370*/  FMUL R4, R4, R7 ;  /* 0x0000000704047220 */ /* 0x000fe20000400000 */
[----:B------:R-:W-:Y:S01]  /*3380*/  @P1 FSEL R4, RZ, +INF , !P3 ;  /* 0x7f800000ff041808 */ /* 0x000fe20005800000 */
[----:B------:R-:W-:Y:S06]  /*3390*/  @P2 BRA `(.L_x_73) ;  /* 0x0000000000542947 */ /* 0x000fec0003800000 */
[----:B------:R-:W-:-:S04]  /*33a0*/  FSETP.NAN.AND P1, PT, |R13|, |R13|, PT ;  /* 0x4000000d0d00720b */ /* 0x000fc80003f28200 */
[----:B------:R-:W-:-:S13]  /*33b0*/  FSETP.NUM.AND P1, PT, |R24|, |R24|, !P1 ;  /* 0x400000181800720b */ /* 0x000fda0004f27200 */
[----:B------:R-:W-:Y:S01]  /*33c0*/  @!P1 FADD R5, R13, R24 ;  /* 0x000000180d059221 */ /* 0x000fe20000000000 */
[----:B------:R-:W-:Y:S06]  /*33d0*/  @!P1 BRA `(.L_x_73) ;  /* 0x0000000000449947 */ /* 0x000fec0003800000 */
[----:B------:R-:W-:-:S04]  /*33e0*/  FSETP.NEU.AND P1, PT, |R24|, +INF , PT ;  /* 0x7f8000001800780b */ /* 0x000fc80003f2d200 */
[----:B------:R-:W-:-:S04]  /*33f0*/  FSETP.NEU.AND P1, PT, R24, RZ, P1 ;  /* 0x000000ff1800720b */ /* 0x000fc80000f2d000 */
[----:B------:R-:W-:-:S09]  /*3400*/  FSETP.NEU.AND P3, PT, |R11|, 1, !P1 ;  /* 0x3f8000000b00780b */ /* 0x000fd20004f6d200 */
[----:B------:R-:W0:Y:S02]  /*3410*/  @!P1 LDC R2, c[0x0][0x3dc] ;  /* 0x0000f700ff029b82 */ /* 0x000e240000000800 */
[----:B0-----:R-:W-:Y:S01]  /*3420*/  ISETP.GE.OR P2, PT, R2, RZ, P1 ;  /* 0x000000ff0200720c */ /* 0x001fe20000f46670 */
[----:B------:R-:W-:-:S12]  /*3430*/  @!P1 FADD R2, R24, R24 ;  /* 0x0000001818029221 */ /* 0x000fd80000000000 */
        /* <DEDUP_REMOVED lines=11> */
.L_x_73:
[----:B------:R-:W-:Y:S05]  /*34f0*/  BSYNC.RECONVERGENT B0 ;  /* 0x0000000000007941 */ /* 0x000fea0003800200 */
.L_x_72:
[----:B------:R-:W0:Y:S01]  /*3500*/  LDCU UR4, c[0x0][0x3c0] ;  /* 0x00007800ff0477ac */ /* 0x000e220008000800 */
[----:B------:R-:W-:Y:S01]  /*3510*/  BSSY.RECONVERGENT B0, `(.L_x_74) ;  /* 0x000000f000007945 */ /* 0x000fe20003800200 */
[----:B0-----:R-:W-:-:S04]  /*3520*/  FADD R3, R6, -UR4 ;  /* 0x8000000406037e21 */ /* 0x001fc80008000000 */
        /* <DEDUP_REMOVED lines=9> */
.L_x_75:
[----:B------:R-:W-:Y:S01]  /*35c0*/  FMUL.FTZ R7, R2, R3 ;  /* 0x0000000302077220 */ /* 0x000fe20000410000 */
[----:B------:R-:W-:-:S03]  /*35d0*/  FMUL.FTZ R3, R3, 0.5 ;  /* 0x3f00000003037820 */ /* 0x000fc60000410000 */
[----:B------:R-:W-:-:S04]  /*35e0*/  FFMA R2, -R7, R7, R2 ;  /* 0x0000000707027223 */ /* 0x000fc80000000102 */
[----:B------:R-:W-:-:S07]  /*35f0*/  FFMA R24, R2, R3, R7 ;  /* 0x0000000302187223 */ /* 0x000fce0000000007 */
.L_x_76:
[----:B------:R-:W-:Y:S05]  /*3600*/  BSYNC.RECONVERGENT B0 ;  /* 0x0000000000007941 */ /* 0x000fea0003800200 */
.L_x_74:
[----:B------:R-:W-:Y:S01]  /*3610*/  FFMA R4, -R24, R24, R9 ;  /* 0x0000001818047223 */ /* 0x000fe20000000109 */
[----:B------:R-:W-:Y:S06]  /*3620*/  BRA.U !UP0, `(.L_x_77) ;  /* 0x0000001d08007547 */ /* 0x000fec000b800000 */
[----:B------:R-:W0:Y:S01]  /*3630*/  LDCU UR4, c[0x0][0x3d8] ;  /* 0x00007b00ff0477ac */ /* 0x000e220008000800 */
[----:B------:R-:W-:Y:S01]  /*3640*/  HFMA2 R3, -RZ, RZ, 0, 0 ;  /* 0x00000000ff037431 */ /* 0x000fe200000001ff */
[----:B0-----:R-:W-:Y:S02]  /*3650*/  UIADD3 UR5, UPT, UPT, UR4, -0x1, URZ ;  /* 0xffffffff04057890 */ /* 0x001fe4000fffe0ff */
[----:B------:R-:W-:Y:S02]  /*3660*/  ULOP3.LUT UR10, UR4, 0x7, URZ, 0xc0, !UPT ;  /* 0x00000007040a7892 */ /* 0x000fe4000f8ec0ff */
[----:B------:R-:W-:-:S09]  /*3670*/  UISETP.GE.U32.AND UP1, UPT, UR5, 0x7, UPT ;  /* 0x000000070500788c */ /* 0x000fd2000bf26070 */
[----:B------:R-:W-:Y:S05]  /*3680*/  BRA.U !UP1, `(.L_x_78) ;  /* 0x0000000d099c7547 */ /* 0x000fea000b800000 */
[----:B------:R-:W0:Y:S01]  /*3690*/  LDCU.64 UR6, c[0x0][0x3d0] ;  /* 0x00007a00ff0677ac */ /* 0x000e220008000a00 */
[----:B------:R-:W-:-:S04]  /*36a0*/  ULOP3.LUT UR4, UR4, 0x7ffffff8, URZ, 0xc0, !UPT ;  /* 0x7ffffff804047892 */ /* 0x000fc8000f8ec0ff */
[----:B------:R-:W-:Y:S02]  /*36b0*/  UIADD3 UR5, UPT, UPT, -UR4, URZ, URZ ;  /* 0x000000ff04057290 */ /* 0x000fe4000fffe1ff */
[----:B------:R-:W-:Y:S01]  /*36c0*/  MOV R3, UR4 ;  /* 0x0000000400037c02 */ /* 0x000fe20008000f00 */
[----:B0-----:R-:W-:-:S04]  /*36d0*/  UIADD3 UR6, UP1, UPT, UR6, 0x40, URZ ;  /* 0x0000004006067890 */ /* 0x001fc8000ff3e0ff */
[----:B------:R-:W-:Y:S02]  /*36e0*/  UIADD3.X UR7, UPT, UPT, URZ, UR7, URZ, UP1, !UPT ;  /* 0x00000007ff077290 */ /* 0x000fe40008ffe4ff */
[----:B------:R-:W-:-:S04]  /*36f0*/  MOV R14, UR6 ;  /* 0x00000006000e7c02 */ /* 0x000fc80008000f00 */
[----:B------:R-:W-:-:S07]  /*3700*/  MOV R15, UR7 ;  /* 0x00000007000f7c02 */ /* 0x000fce0008000f00 */
.L_x_104:
        /* <DEDUP_REMOVED lines=18> */
.L_x_80:
[----:B------:R-:W-:Y:S01]  /*3830*/  FMUL.FTZ R24, R7, R8 ;  /* 0x0000000807187220 */ /* 0x000fe20000410000 */
[----:B------:R-:W-:-:S03]  /*3840*/  FMUL.FTZ R2, R8, 0.5 ;  /* 0x3f00000008027820 */ /* 0x000fc60000410000 */
[----:B------:R-:W-:-:S04]  /*3850*/  FFMA R7, -R24, R24, R7 ;  /* 0x0000001818077223 */ /* 0x000fc80000000107 */
[----:B------:R-:W-:-:S07]  /*3860*/  FFMA R24, R7, R2, R24 ;  /* 0x0000000207187223 */ /* 0x000fce0000000018 */
.L_x_81:
[----:B------:R-:W-:Y:S05]  /*3870*/  BSYNC.RECONVERGENT B0 ;  /* 0x0000000000007941 */ /* 0x000fea0003800200 */
.L_x_79:
        /* <DEDUP_REMOVED lines=22> */
.L_x_83:
[----:B------:R-:W-:Y:S01]  /*39e0*/  FMUL.FTZ R24, R23, R22 ;  /* 0x0000001617187220 */ /* 0x000fe20000410000 */
[----:B------:R-:W-:-:S03]  /*39f0*/  FMUL.FTZ R2, R22, 0.5 ;  /* 0x3f00000016027820 */ /* 0x000fc60000410000 */
[----:B------:R-:W-:-:S04]  /*3a00*/  FFMA R7, -R24, R24, R23 ;  /* 0x0000001818077223 */ /* 0x000fc80000000117 */
[----:B------:R-:W-:-:S07]  /*3a10*/  FFMA R24, R7, R2, R24 ;  /* 0x0000000207187223 */ /* 0x000fce0000000018 */
.L_x_84:
[----:B------:R-:W-:Y:S05]  /*3a20*/  BSYNC.RECONVERGENT B0 ;  /* 0x0000000000007941 */ /* 0x000fea0003800200 */
.L_x_82:
        /* <DEDUP_REMOVED lines=22> */
.L_x_86:
[----:B------:R-:W-:Y:S01]  /*3b90*/  FMUL.FTZ R24, R23, R22 ;  /* 0x0000001617187220 */ /* 0x000fe20000410000 */
[----:B------:R-:W-:-:S03]  /*3ba0*/  FMUL.FTZ R2, R22, 0.5 ;  /* 0x3f00000016027820 */ /* 0x000fc60000410000 */
[----:B------:R-:W-:-:S04]  /*3bb0*/  FFMA R7, -R24, R24, R23 ;  /* 0x0000001818077223 */ /* 0x000fc80000000117 */
[----:B------:R-:W-:-:S07]  /*3bc0*/  FFMA R24, R7, R2, R24 ;  /* 0x0000000207187223 */ /* 0x000fce0000000018 */
.L_x_87:
[----:B------:R-:W-:Y:S05]  /*3bd0*/  BSYNC.RECONVERGENT B0 ;  /* 0x0000000000007941 */ /* 0x000fea0003800200 */
.L_x_85:
        /* <DEDUP_REMOVED lines=22> */
.L_x_89:
[----:B------:R-:W-:Y:S01]  /*3d40*/  FMUL.FTZ R24, R23, R22 ;  /* 0x0000001617187220 */ /* 0x000fe20000410000 */
[----:B------:R-:W-:-:S03]  /*3d50*/  FMUL.FTZ R2, R22, 0.5 ;  /* 0x3f00000016027820 */ /* 0x000fc60000410000 */
[----:B------:R-:W-:-:S04]  /*3d60*/  FFMA R7, -R24, R24, R23 ;  /* 0x0000001818077223 */ /* 0x000fc80000000117 */
[----:B------:R-:W-:-:S07]  /*3d70*/  FFMA R24, R7, R2, R24 ;  /* 0x0000000207187223 */ /* 0x000fce0000000018 */
.L_x_90:
[----:B------:R-:W-:Y:S05]  /*3d80*/  BSYNC.RECONVERGENT B0 ;  /* 0x0000000000007941 */ /* 0x000fea0003800200 */
.L_x_88:
        /* <DEDUP_REMOVED lines=22> */
.L_x_92:
[----:B------:R-:W-:Y:S01]  /*3ef0*/  FMUL.FTZ R24, R23, R22 ;  /* 0x0000001617187220 */ /* 0x000fe20000410000 */
[----:B------:R-:W-:-:S03]  /*3f00*/  FMUL.FTZ R2, R22, 0.5 ;  /* 0x3f00000016027820 */ /* 0x000fc60000410000 */
[----:B------:R-:W-:-:S04]  /*3f10*/  FFMA R7, -R24, R24, R23 ;  /* 0x0000001818077223 */ /* 0x000fc80000000117 */
[----:B------:R-:W-:-:S07]  /*3f20*/  FFMA R24, R7, R2, R24 ;  /* 0x0000000207187223 */ /* 0x000fce0000000018 */
.L_x_93:
[----:B------:R-:W-:Y:S05]  /*3f30*/  BSYNC.RECONVERGENT B0 ;  /* 0x0000000000007941 */ /* 0x000fea0003800200 */
.L_x_91:
        /* <DEDUP_REMOVED lines=22> */
.L_x_95:
[----:B------:R-:W-:Y:S01]  /*40a0*/  FMUL.FTZ R24, R23, R22 ;  /* 0x0000001617187220 */ /* 0x000fe20000410000 */
[----:B------:R-:W-:-:S03]  /*40b0*/  FMUL.FTZ R2, R22, 0.5 ;  /* 0x3f00000016027820 */ /* 0x000fc60000410000 */
[----:B------:R-:W-:-:S04]  /*40c0*/  FFMA R7, -R24, R24, R23 ;  /* 0x0000001818077223 */ /* 0x000fc80000000117 */
[----:B------:R-:W-:-:S07]  /*40d0*/  FFMA R24, R7, R2, R24 ;  /* 0x0000000207187223 */ /* 0x000fce0000000018 */
.L_x_96:
[----:B------:R-:W-:Y:S05]  /*40e0*/  BSYNC.RECONVERGENT B0 ;  /* 0x0000000000007941 */ /* 0x000fea0003800200 */
.L_x_94:
        /* <DEDUP_REMOVED lines=22> */
.L_x_98:
[----:B------:R-:W-:Y:S01]  /*4250*/  FMUL.FTZ R24, R23, R22 ;  /* 0x0000001617187220 */ /* 0x000fe20000410000 */
[----:B------:R-:W-:-:S03]  /*4260*/  FMUL.FTZ R2, R22, 0.5 ;  /* 0x3f00000016027820 */ /* 0x000fc60000410000 */
[----:B------:R-:W-:-:S04]  /*4270*/  FFMA R7, -R24, R24, R23 ;  /* 0x0000001818077223 */ /* 0x000fc80000000117 */
[----:B------:R-:W-:-:S07]  /*4280*/  FFMA R24, R7, R2, R24 ;  /* 0x0000000207187223 */ /* 0x000fce0000000018 */
.L_x_99:
[----:B------:R-:W-:Y:S05]  /*4290*/  BSYNC.RECONVERGENT B0 ;  /* 0x0000000000007941 */ /* 0x000fea0003800200 */
.L_x_97:
        /* <DEDUP_REMOVED lines=23> */
.L_x_102:
[----:B------:R-:W-:Y:S05]  /*4410*/  BRA `(.L_x_103) ;  /* 0x0000000000107947 */ /* 0x000fea0003800000 */
.L_x_101:
[----:B------:R-:W-:Y:S01]  /*4420*/  FMUL.FTZ R24, R23, R22 ;  /* 0x0000001617187220 */ /* 0x000fe20000410000 */
[----:B------:R-:W-:-:S03]  /*4430*/  FMUL.FTZ R2, R22, 0.5 ;  /* 0x3f00000016027820 */ /* 0x000fc60000410000 */
[----:B------:R-:W-:-:S04]  /*4440*/  FFMA R7, -R24, R24, R23 ;  /* 0x0000001818077223 */ /* 0x000fc80000000117 */
[----:B------:R-:W-:-:S07]  /*4450*/  FFMA R24, R7, R2, R24 ;  /* 0x0000000207187223 */ /* 0x000fce0000000018 */
.L_x_103:
[----:B------:R-:W-:Y:S05]  /*4460*/  BSYNC.RECONVERGENT B0 ;  /* 0x0000000000007941 */ /* 0x000fea0003800200 */
.L_x_100:
        /* <DEDUP_REMOVED lines=9> */
.L_x_78:
        /* <DEDUP_REMOVED lines=26> */
.L_x_107:
[----:B------:R-:W-:Y:S01]  /*46a0*/  FMUL.FTZ R24, R7, R8 ;  /* 0x0000000807187220 */ /* 0x000fe20000410000 */
[----:B------:R-:W-:-:S03]  /*46b0*/  FMUL.FTZ R2, R8, 0.5 ;  /* 0x3f00000008027820 */ /* 0x000fc60000410000 */
[----:B------:R-:W-:-:S04]  /*46c0*/  FFMA R7, -R24, R24, R7 ;  /* 0x0000001818077223 */ /* 0x000fc80000000107 */
[----:B------:R-:W-:-:S07]  /*46d0*/  FFMA R24, R7, R2, R24 ;  /* 0x0000000207187223 */ /* 0x000fce0000000018 */
.L_x_108:
[----:B------:R-:W-:Y:S05]  /*46e0*/  BSYNC.RECONVERGENT B0 ;  /* 0x0000000000007941 */ /* 0x000fea0003800200 */
.L_x_106:
        /* <DEDUP_REMOVED lines=22> */
.L_x_110:
[----:B------:R-:W-:Y:S01]  /*4850*/  FMUL.FTZ R24, R23, R22 ;  /* 0x0000001617187220 */ /* 0x000fe20000410000 */
[----:B------:R-:W-:-:S03]  /*4860*/  FMUL.FTZ R2, R22, 0.5 ;  /* 0x3f00000016027820 */ /* 0x000fc60000410000 */
[----:B------:R-:W-:-:S04]  /*4870*/  FFMA R7, -R24, R24, R23 ;  /* 0x0000001818077223 */ /* 0x000fc80000000117 */
[----:B------:R-:W-:-:S07]  /*4880*/  FFMA R24, R7, R2, R24 ;  /* 0x0000000207187223 */ /* 0x000fce0000000018 */
.L_x_111:
[----:B------:R-:W-:Y:S05]  /*4890*/  BSYNC.RECONVERGENT B0 ;  /* 0x0000000000007941 */ /* 0x000fea0003800200 */
.L_x_109:
        /* <DEDUP_REMOVED lines=22> */
.L_x_113:
[----:B------:R-:W-:Y:S01]  /*4a00*/  FMUL.FTZ R24, R23, R22 ;  /* 0x0000001617187220 */ /* 0x000fe20000410000 */
[----:B------:R-:W-:-:S03]  /*4a10*/  FMUL.FTZ R2, R22, 0.5 ;  /* 0x3f00000016027820 */ /* 0x000fc60000410000 */
[----:B------:R-:W-:-:S04]  /*4a20*/  FFMA R7, -R24, R24, R23 ;  /* 0x0000001818077223 */ /* 0x000fc80000000117 */
[----:B------:R-:W-:-:S07]  /*4a30*/  FFMA R24, R7, R2, R24 ;  /* 0x0000000207187223 */ /* 0x000fce0000000018 */
.L_x_114:
[----:B------:R-:W-:Y:S05]  /*4a40*/  BSYNC.RECONVERGENT B0 ;  /* 0x0000000000007941 */ /* 0x000fea0003800200 */
.L_x_112:
        /* <DEDUP_REMOVED lines=22> */
.L_x_116:
[----:B------:R-:W-:Y:S01]  /*4bb0*/  FMUL.FTZ R24, R23, R22 ;  /* 0x0000001617187220 */ /* 0x000fe20000410000 */
[----:B------:R-:W-:-:S03]  /*4bc0*/  FMUL.FTZ R2, R22, 0.5 ;  /* 0x3f00000016027820 */ /* 0x000fc60000410000 */
[----:B------:R-:W-:-:S04]  /*4bd0*/  FFMA R7, -R24, R24, R23 ;  /* 0x0000001818077223 */ /* 0x000fc80000000117 */
[----:B------:R-:W-:-:S07]  /*4be0*/  FFMA R24, R7, R2, R24 ;  /* 0x0000000207187223 */ /* 0x000fce0000000018 */
.L_x_117:
[----:B------:R-:W-:Y:S05]  /*4bf0*/  BSYNC.RECONVERGENT B0 ;  /* 0x0000000000007941 */ /* 0x000fea0003800200 */
.L_x_115:
[----:B------:R-:W2:Y:S01]  /*4c00*/  LDG.E R14, desc[UR8][R14.64+0x3c] ;  /* 0x00003c080e0e7981 */ /* 0x000ea2000c1e1900 */
[----:B------:R-:W-:Y:S01]  /*4c10*/  IADD3 R3, PT, PT, R3, 0x4, RZ ;  /* 0x0000000403037810 */ /* 0x000fe20007ffe0ff */
[----:B--2---:R-:W-:-:S04]  /*4c20*/  FMUL R7, R14, R14 ;  /* 0x0000000e0e077220 */ /* 0x004fc80000400000 */
[----:B------:R-:W-:-:S04]  /*4c30*/  FFMA R7, R24, R24, -R7 ;  /* 0x0000001818077223 */ /* 0x000fc80000000807 */
[----:B------:R-:W-:-:S07]  /*4c40*/  FMUL R4, R4, R7 ;  /* 0x0000000704047220 */ /* 0x000fce0000400000 */
.L_x_105:
        /* <DEDUP_REMOVED lines=24> */
.L_x_120:
[----:B------:R-:W-:Y:S01]  /*4dd0*/  FMUL.FTZ R24, R7, R8 ;  /* 0x0000000807187220 */ /* 0x000fe20000410000 */
[----:B------:R-:W-:-:S03]  /*4de0*/  FMUL.FTZ R2, R8, 0.5 ;  /* 0x3f00000008027820 */ /* 0x000fc60000410000 */
[----:B------:R-:W-:-:S04]  /*4df0*/  FFMA R7, -R24, R24, R7 ;  /* 0x0000001818077223 */ /* 0x000fc80000000107 */
[----:B------:R-:W-:-:S07]  /*4e00*/  FFMA R24, R7, R2, R24 ;  /* 0x0000000207187223 */ /* 0x000fce0000000018 */
.L_x_121:
[----:B------:R-:W-:Y:S05]  /*4e10*/  BSYNC.RECONVERGENT B0 ;  /* 0x0000000000007941 */ /* 0x000fea0003800200 */
.L_x_119:
        /* <DEDUP_REMOVED lines=22> */
.L_x_123:
[----:B------:R-:W-:Y:S01]  /*4f80*/  FMUL.FTZ R24, R23, R22 ;  /* 0x0000001617187220 */ /* 0x000fe20000410000 */
[----:B------:R-:W-:-:S03]  /*4f90*/  FMUL.FTZ R2, R22, 0.5 ;  /* 0x3f00000016027820 */ /* 0x000fc60000410000 */
[----:B------:R-:W-:-:S04]  /*4fa0*/  FFMA R7, -R24, R24, R23 ;  /* 0x0000001818077223 */ /* 0x000fc80000000117 */
[----:B------:R-:W-:-:S07]  /*4fb0*/  FFMA R24, R7, R2, R24 ;  /* 0x0000000207187223 */ /* 0x000fce0000000018 */
.L_x_124:
[----:B------:R-:W-:Y:S05]  /*4fc0*/  BSYNC.RECONVERGENT B0 ;  /* 0x0000000000007941 */ /* 0x000fea0003800200 */
.L_x_122:
[----:B------:R-:W2:Y:S01]  /*4fd0*/  LDG.E R14, desc[UR8][R14.64+0x1c] ;  /* 0x00001c080e0e7981 */ /* 0x000ea2000c1e1900 */
[----:B------:R-:W-:Y:S01]  /*4fe0*/  IADD3 R3, PT, PT, R3, 0x2, RZ ;  /* 0x0000000203037810 */ /* 0x000fe20007ffe0ff */
[----:B--2---:R-:W-:-:S04]  /*4ff0*/  FMUL R7, R14, R14 ;  /* 0x0000000e0e077220 */ /* 0x004fc80000400000 */
[----:B------:R-:W-:-:S04]  /*5000*/  FFMA R7, R24, R24, -R7 ;  /* 0x0000001818077223 */ /* 0x000fc80000000807 */
[----:B------:R-:W-:-:S07]  /*5010*/  FMUL R4, R4, R7 ;  /* 0x0000000704047220 */ /* 0x000fce0000400000 */
.L_x_118:
        /* <DEDUP_REMOVED lines=24> */
.L_x_126:
[----:B------:R-:W-:Y:S01]  /*51a0*/  FMUL.FTZ R24, R3, R6 ;  /* 0x0000000603187220 */ /* 0x000fe20000410000 */
[----:B------:R-:W-:-:S03]  /*51b0*/  FMUL.FTZ R2, R6, 0.5 ;  /* 0x3f00000006027820 */ /* 0x000fc60000410000 */
[----:B------:R-:W-:-:S04]  /*51c0*/  FFMA R3, -R24, R24, R3 ;  /* 0x0000001818037223 */ /* 0x000fc80000000103 */
[----:B------:R-:W-:-:S07]  /*51d0*/  FFMA R24, R3, R2, R24 ;  /* 0x0000000203187223 */ /* 0x000fce0000000018 */
.L_x_127:
[----:B------:R-:W-:Y:S05]  /*51e0*/  BSYNC.RECONVERGENT B0 ;  /* 0x0000000000007941 */ /* 0x000fea0003800200 */
.L_x_125:
[----:B------:R-:W2:Y:S02]  /*51f0*/  LDG.E R14, desc[UR8][R14.64+0xc] ;  /* 0x00000c080e0e7981 */ /* 0x000ea4000c1e1900 */
[----:B--2---:R-:W-:-:S04]  /*5200*/  FMUL R3, R14, R14 ;  /* 0x0000000e0e037220 */ /* 0x004fc80000400000 */
[----:B------:R-:W-:-:S04]  /*5210*/  FFMA R3, R24, R24, -R3 ;  /* 0x0000001818037223 */ /* 0x000fc80000000803 */
[----:B------:R-:W-:-:S07]  /*5220*/  FMUL R4, R4, R3 ;  /* 0x0000000304047220 */ /* 0x000fce0000400000 */
.L_x_77:
        /* <DEDUP_REMOVED lines=9> */
[----:B------:R-:W-:Y:S02]  /*52c0*/  MOV R7, R5 ;  /* 0x0000000500077202 */ /* 0x000fe40000000f00 */
[----:B------:R-:W-:Y:S02]  /*52d0*/  MOV R8, R4 ;  /* 0x0000000400087202 */ /* 0x000fe40000000f00 */
[----:B------:R-:W-:-:S07]  /*52e0*/  MOV R22, 0x5300 ;  /* 0x0000530000167802 */ /* 0x000fce0000000f00 */
[----:B------:R-:W-:Y:S05]  /*52f0*/  CALL.REL.NOINC `($__internal_2_$__cuda_sm3x_div_rn_noftz_f32_slowpath) ;  /* 0x000000c0001c7944 */ /* 0x000fea0003c00000 */
.L_x_129:
[----:B------:R-:W-:Y:S05]  /*5300*/  BSYNC.RECONVERGENT B2 ;  /* 0x0000000000027941 */ /* 0x000fea0003800200 */
.L_x_128:
        /* <DEDUP_REMOVED lines=14> */
[----:B------:R-:W-:-:S07]  /*53f0*/  MOV R22, 0x5410 ;  /* 0x0000541000167802 */ /* 0x000fce0000000f00 */
[----:B------:R-:W-:Y:S05]  /*5400*/  CALL.REL.NOINC `($__internal_2_$__cuda_sm3x_div_rn_noftz_f32_slowpath) ;  /* 0x000000bc00d87944 */ /* 0x000fea0003c00000 */
[----:B------:R-:W-:-:S07]  /*5410*/  MOV R4, R7 ;  /* 0x0000000700047202 */ /* 0x000fce0000000f00 */
.L_x_133:
[----:B------:R-:W-:Y:S05]  /*5420*/  BSYNC.RECONVERGENT B3 ;  /* 0x0000000000037941 */ /* 0x000fea0003800200 */
.L_x_132:
        /* <DEDUP_REMOVED lines=9> */
.L_x_134:
[----:B------:R-:W0:Y:S02]  /*54c0*/  MUFU.RCP R15, R2 ;  /* 0x00000002000f7308 */ /* 0x000e240000001000 */
[----:B0-----:R-:W-:-:S04]  /*54d0*/  FFMA R5, R2, R15, -1 ;  /* 0xbf80000002057423 */ /* 0x001fc8000000000f */
[----:B------:R-:W-:-:S04]  /*54e0*/  FADD.FTZ R6, -R5, -RZ ;  /* 0x800000ff05067221 */ /* 0x000fc80000010100 */
[----:B------:R-:W-:-:S07]  /*54f0*/  FFMA R15, R15, R6, R15 ;  /* 0x000000060f0f7223 */ /* 0x000fce000000000f */
.L_x_135:
[C---:B------:R-:W-:Y:S01]  /*5500*/  FMUL R5, |R4|.reuse, 16777216 ;  /* 0x4b80000004057820 */ /* 0x040fe20000400200 */
[----:B------:R-:W-:Y:S01]  /*5510*/  FSETP.GEU.AND P1, PT, |R4|, 1.175494350822287508e-38, PT ;  /* 0x008000000400780b */ /* 0x000fe20003f2e200 */
[----:B------:R-:W-:-:S03]  /*5520*/  HFMA2 R14, -RZ, RZ, 0.771484375, 0.21533203125 ;  /* 0x3a2c32e4ff0e7431 */ /* 0x000fc600000001ff */
        /* <DEDUP_REMOVED lines=27> */
[----:B------:R-:W-:Y:S01]  /*56e0*/  FFMA R2, R23, R8, R2 ;  /* 0x0000000817027223 */ /* 0x000fe20000000002 */
[----:B------:R-:W-:-:S03]  /*56f0*/  MOV R23, 0x391fcb8e ;  /* 0x391fcb8e00177802 */ /* 0x000fc60000000f00 */
[----:B------:R-:W-:-:S04]  /*5700*/  FFMA R6, R6, R7, R2 ;  /* 0x0000000706067223 */ /* 0x000fc80000000002 */
        /* <DEDUP_REMOVED lines=50> */
[----:B------:R-:W0:Y:S01]  /*5a30*/  @!P2 FRND.FLOOR R2, R15 ;  /* 0x0000000f0002a307 */ /* 0x000e220000205000 */
[----:B------:R-:W-:Y:S02]  /*5a40*/  @!P2 FSETP.NEU.AND P3, PT, |R5|, 1, PT ;  /* 0x3f8000000500a80b */ /* 0x000fe40003f6d200 */
[----:B0-----:R-:W-:Y:S02]  /*5a50*/  @!P2 FSETP.NEU.AND P1, PT, R15, R2, PT ;  /* 0x000000020f00a20b */ /* 0x001fe40003f2d000 */
[----:B------:R-:W-:-:S04]  /*5a60*/  @!P2 FSEL R2, R6, -R6, P3 ;  /* 0x800000060602a208 */ /* 0x000fc80001800000 */
[----:B------:R-:W-:-:S07]  /*5a70*/  @!P2 FSEL R3, R2, +QNAN , !P1 ;  /* 0x7fffffff0203a808 */ /* 0x000fce0004800000 */
.L_x_131:
[----:B------:R-:W-:Y:S05]  /*5a80*/  BSYNC.RECONVERGENT B2 ;  /* 0x0000000000027941 */ /* 0x000fea0003800200 */
.L_x_130:
[----:B------:R-:W0:Y:S01]  /*5a90*/  LDCU UR5, c[0x0][0x3b4] ;  /* 0x00007680ff0577ac */ /* 0x000e220008000800 */
[----:B------:R-:W-:Y:S01]  /*5aa0*/  BSSY.RECONVERGENT B0, `(.L_x_136) ;  /* 0x0000015000007945 */ /* 0x000fe20003800200 */
[----:B------:R-:W-:Y:S01]  /*5ab0*/  FADD R0, -R3, R0 ;  /* 0x0000000003007221 */ /* 0x000fe20000000100 */
[----:B------:R-:W1:Y:S01]  /*5ac0*/  LDCU UR4, c[0x0][0x3e0] ;  /* 0x00007c00ff0477ac */ /* 0x000e620008000800 */
[----:B------:R-:W2:Y:S01]  /*5ad0*/  LDCU UR6, c[0x0][0x3b8] ;  /* 0x00007700ff0677ac */ /* 0x000ea20008000800 */
[----:B0-----:R-:W-:Y:S01]  /*5ae0*/  FADD R6, R20, -UR5 ;  /* 0x8000000514067e21 */ /* 0x001fe20008000000 */
[----:B-1----:R-:W-:-:S03]  /*5af0*/  FADD R8, R19, UR4 ;  /* 0x0000000413087e21 */ /* 0x002fc60008000000 */
[----:B------:R-:W-:Y:S01]  /*5b00*/  FMUL R6, R6, R6 ;  /* 0x0000000606067220 */ /* 0x000fe20000400000 */
[----:B--2---:R-:W-:-:S04]  /*5b10*/  FADD R5, R8, -UR6 ;  /* 0x8000000608057e21 */ /* 0x004fc80008000000 */
        /* <DEDUP_REMOVED lines=9> */
.L_x_137:
[----:B------:R-:W-:Y:S01]  /*5bb0*/  FMUL.FTZ R3, R2, R5 ;  /* 0x0000000502037220 */ /* 0x000fe20000410000 */
[----:B------:R-:W-:-:S03]  /*5bc0*/  FMUL.FTZ R5, R5, 0.5 ;  /* 0x3f00000005057820 */ /* 0x000fc60000410000 */
[----:B------:R-:W-:-:S04]  /*5bd0*/  FFMA R2, -R3, R3, R2 ;  /* 0x0000000303027223 */ /* 0x000fc80000000102 */
[----:B------:R-:W-:-:S07]  /*5be0*/  FFMA R24, R2, R5, R3 ;  /* 0x0000000502187223 */ /* 0x000fce0000000003 */
.L_x_138:
[----:B------:R-:W-:Y:S05]  /*5bf0*/  BSYNC.RECONVERGENT B0 ;  /* 0x0000000000007941 */ /* 0x000fea0003800200 */
.L_x_136:
        /* <DEDUP_REMOVED lines=57> */
[----:B------:R-:W-:-:S04]  /*5f90*/  FMUL R4, R4, R5 ;  /* 0x0000000504047220 */ /* 0x000fc80000400000 */
[----:B------:R-:W-:Y:S01]  /*5fa0*/  FMUL R4, R4, R7 ;  /* 0x0000000704047220 */ /* 0x000fe20000400000 */
[----:B------:R-:W-:Y:S01]  /*5fb0*/  HFMA2 R7, -RZ, RZ, 1.875, 0 ;  /* 0x3f800000ff077431 */ /* 0x000fe200000001ff */
        /* <DEDUP_REMOVED lines=23> */
.L_x_140:
[----:B------:R-:W-:Y:S05]  /*6130*/  BSYNC.RECONVERGENT B0 ;  /* 0x0000000000007941 */ /* 0x000fea0003800200 */
.L_x_139:
[----:B------:R-:W0:Y:S01]  /*6140*/  LDCU.64 UR4, c[0x0][0x3c0] ;  /* 0x00007800ff0477ac */ /* 0x000e220008000a00 */
[----:B------:R-:W-:Y:S01]  /*6150*/  BSSY.RECONVERGENT B0, `(.L_x_141) ;  /* 0x0000011000007945 */ /* 0x000fe20003800200 */
[----:B0-----:R-:W-:Y:S01]  /*6160*/  FADD R5, R20, -UR4 ;  /* 0x8000000414057e21 */ /* 0x001fe20008000000 */
[----:B------:R-:W-:-:S03]  /*6170*/  FADD R2, R8, -UR5 ;  /* 0x8000000508027e21 */ /* 0x000fc60008000000 */
[----:B------:R-:W-:-:S04]  /*6180*/  FMUL R5, R5, R5 ;  /* 0x0000000505057220 */ /* 0x000fc80000400000 */
        /* <DEDUP_REMOVED lines=9> */
.L_x_142:
[----:B------:R-:W-:Y:S01]  /*6220*/  FMUL.FTZ R15, R2, R3 ;  /* 0x00000003020f7220 */ /* 0x000fe20000410000 */
[----:B------:R-:W-:-:S03]  /*6230*/  FMUL.FTZ R3, R3, 0.5 ;  /* 0x3f00000003037820 */ /* 0x000fc60000410000 */
[----:B------:R-:W-:-:S04]  /*6240*/  FFMA R2, -R15, R15, R2 ;  /* 0x0000000f0f027223 */ /* 0x000fc80000000102 */
[----:B------:R-:W-:-:S07]  /*6250*/  FFMA R24, R2, R3, R15 ;  /* 0x0000000302187223 */ /* 0x000fce000000000f */
.L_x_143:
[----:B------:R-:W-:Y:S05]  /*6260*/  BSYNC.RECONVERGENT B0 ;  /* 0x0000000000007941 */ /* 0x000fea0003800200 */
.L_x_141:
        /* <DEDUP_REMOVED lines=16> */
.L_x_171:
        /* <DEDUP_REMOVED lines=18> */
.L_x_147:
[----:B------:R-:W-:Y:S01]  /*6490*/  FMUL.FTZ R24, R23, R22 ;  /* 0x0000001617187220 */ /* 0x000fe20000410000 */
[----:B------:R-:W-:-:S03]  /*64a0*/  FMUL.FTZ R2, R22, 0.5 ;  /* 0x3f00000016027820 */ /* 0x000fc60000410000 */
[----:B------:R-:W-:-:S04]  /*64b0*/  FFMA R23, -R24, R24, R23 ;  /* 0x0000001818177223 */ /* 0x000fc80000000117 */
[----:B------:R-:W-:-:S07]  /*64c0*/  FFMA R24, R23, R2, R24 ;  /* 0x0000000217187223 */ /* 0x000fce0000000018 */
.L_x_148:
[----:B------:R-:W-:Y:S05]  /*64d0*/  BSYNC.RECONVERGENT B0 ;  /* 0x0000000000007941 */ /* 0x000fea0003800200 */
.L_x_146:
        /* <DEDUP_REMOVED lines=22> */
.L_x_150:
[----:B------:R-:W-:Y:S01]  /*6640*/  FMUL.FTZ R23, R22, R27 ;  /* 0x0000001b16177220 */ /* 0x000fe20000410000 */
[----:B------:R-:W-:-:S03]  /*6650*/  FMUL.FTZ R24, R27, 0.5 ;  /* 0x3f0000001b187820 */ /* 0x000fc60000410000 */
[----:B------:R-:W-:-:S04]  /*6660*/  FFMA R22, -R23, R23, R22 ;  /* 0x0000001717167223 */ /* 0x000fc80000000116 */
[----:B------:R-:W-:-:S07]  /*6670*/  FFMA R24, R22, R24, R23 ;  /* 0x0000001816187223 */ /* 0x000fce0000000017 */
.L_x_151:
[----:B------:R-:W-:Y:S05]  /*6680*/  BSYNC.RECONVERGENT B0 ;  /* 0x0000000000007941 */ /* 0x000fea0003800200 */
.L_x_149:
        /* <DEDUP_REMOVED lines=22> */
.L_x_153:
[----:B------:R-:W-:Y:S01]  /*67f0*/  FMUL.FTZ R23, R22, R27 ;  /* 0x0000001b16177220 */ /* 0x000fe20000410000 */
[----:B------:R-:W-:-:S03]  /*6800*/  FMUL.FTZ R24, R27, 0.5 ;  /* 0x3f0000001b187820 */ /* 0x000fc60000410000 */
[----:B------:R-:W-:-:S04]  /*6810*/  FFMA R22, -R23, R23, R22 ;  /* 0x0000001717167223 */ /* 0x000fc80000000116 */
[----:B------:R-:W-:-:S07]  /*6820*/  FFMA R24, R22, R24, R23 ;  /* 0x0000001816187223 */ /* 0x000fce0000000017 */
.L_x_154:
[----:B------:R-:W-:Y:S05]  /*6830*/  BSYNC.RECONVERGENT B0 ;  /* 0x0000000000007941 */ /* 0x000fea0003800200 */
.L_x_152:
        /* <DEDUP_REMOVED lines=22> */
.L_x_156:
[----:B------:R-:W-:Y:S01]  /*69a0*/  FMUL.FTZ R23, R22, R27 ;  /* 0x0000001b16177220 */ /* 0x000fe20000410000 */
[----:B------:R-:W-:-:S03]  /*69b0*/  FMUL.FTZ R24, R27, 0.5 ;  /* 0x3f0000001b187820 */ /* 0x000fc60000410000 */
[----:B------:R-:W-:-:S04]  /*69c0*/  FFMA R22, -R23, R23, R22 ;  /* 0x0000001717167223 */ /* 0x000fc80000000116 */
[----:B------:R-:W-:-:S07]  /*69d0*/  FFMA R24, R22, R24, R23 ;  /* 0x0000001816187223 */ /* 0x000fce0000000017 */
.L_x_157:
[----:B------:R-:W-:Y:S05]  /*69e0*/  BSYNC.RECONVERGENT B0 ;  /* 0x0000000000007941 */ /* 0x000fea0003800200 */
.L_x_155:
        /* <DEDUP_REMOVED lines=22> */
.L_x_159:
[----:B------:R-:W-:Y:S01]  /*6b50*/  FMUL.FTZ R23, R22, R27 ;  /* 0x0000001b16177220 */ /* 0x000fe20000410000 */
[----:B------:R-:W-:-:S03]  /*6b60*/  FMUL.FTZ R24, R27, 0.5 ;  /* 0x3f0000001b187820 */ /* 0x000fc60000410000 */
[----:B------:R-:W-:-:S04]  /*6b70*/  FFMA R22, -R23, R23, R22 ;  /* 0x0000001717167223 */ /* 0x000fc80000000116 */
[----:B------:R-:W-:-:S07]  /*6b80*/  FFMA R24, R22, R24, R23 ;  /* 0x0000001816187223 */ /* 0x000fce0000000017 */
.L_x_160:
[----:B------:R-:W-:Y:S05]  /*6b90*/  BSYNC.RECONVERGENT B0 ;  /* 0x0000000000007941 */ /* 0x000fea0003800200 */
.L_x_158:
        /* <DEDUP_REMOVED lines=22> */
.L_x_162:
[----:B------:R-:W-:Y:S01]  /*6d00*/  FMUL.FTZ R23, R22, R27 ;  /* 0x0000001b16177220 */ /* 0x000fe20000410000 */
[----:B------:R-:W-:-:S03]  /*6d10*/  FMUL.FTZ R24, R27, 0.5 ;  /* 0x3f0000001b187820 */ /* 0x000fc60000410000 */
[----:B------:R-:W-:-:S04]  /*6d20*/  FFMA R22, -R23, R23, R22 ;  /* 0x0000001717167223 */ /* 0x000fc80000000116 */
[----:B------:R-:W-:-:S07]  /*6d30*/  FFMA R24, R22, R24, R23 ;  /* 0x0000001816187223 */ /* 0x000fce0000000017 */
.L_x_163:
[----:B------:R-:W-:Y:S05]  /*6d40*/  BSYNC.RECONVERGENT B0 ;  /* 0x0000000000007941 */ /* 0x000fea0003800200 */
.L_x_161:
        /* <DEDUP_REMOVED lines=22> */
.L_x_165:
[----:B------:R-:W-:Y:S01]  /*6eb0*/  FMUL.FTZ R23, R22, R27 ;  /* 0x0000001b16177220 */ /* 0x000fe20000410000 */
[----:B------:R-:W-:-:S03]  /*6ec0*/  FMUL.FTZ R24, R27, 0.5 ;  /* 0x3f0000001b187820 */ /* 0x000fc60000410000 */
[----:B------:R-:W-:-:S04]  /*6ed0*/  FFMA R22, -R23, R23, R22 ;  /* 0x0000001717167223 */ /* 0x000fc80000000116 */
[----:B------:R-:W-:-:S07]  /*6ee0*/  FFMA R24, R22, R24, R23 ;  /* 0x0000001816187223 */ /* 0x000fce0000000017 */
.L_x_166:
[----:B------:R-:W-:Y:S05]  /*6ef0*/  BSYNC.RECONVERGENT B0 ;  /* 0x0000000000007941 */ /* 0x000fea0003800200 */
.L_x_164:
        /* <DEDUP_REMOVED lines=23> */
.L_x_169:
[----:B------:R-:W-:Y:S05]  /*7070*/  BRA `(.L_x_170) ;  /* 0x0000000000107947 */ /* 0x000fea0003800000 */
.L_x_168:
[----:B------:R-:W-:Y:S01]  /*7080*/  FMUL.FTZ R23, R22, R27 ;  /* 0x0000001b16177220 */ /* 0x000fe20000410000 */
[----:B------:R-:W-:-:S03]  /*7090*/  FMUL.FTZ R24, R27, 0.5 ;  /* 0x3f0000001b187820 */ /* 0x000fc60000410000 */
[----:B------:R-:W-:-:S04]  /*70a0*/  FFMA R22, -R23, R23, R22 ;  /* 0x0000001717167223 */ /* 0x000fc80000000116 */
[----:B------:R-:W-:-:S07]  /*70b0*/  FFMA R24, R22, R24, R23 ;  /* 0x0000001816187223 */ /* 0x000fce0000000017 */
.L_x_170:
[----:B------:R-:W-:Y:S05]  /*70c0*/  BSYNC.RECONVERGENT B0 ;  /* 0x0000000000007941 */ /* 0x000fea0003800200 */
.L_x_167:
        /* <DEDUP_REMOVED lines=9> */
.L_x_145:
        /* <DEDUP_REMOVED lines=26> */
.L_x_174:
[----:B------:R-:W-:Y:S01]  /*7300*/  FMUL.FTZ R24, R23, R22 ;  /* 0x0000001617187220 */ /* 0x000fe20000410000 */
[----:B------:R-:W-:-:S03]  /*7310*/  FMUL.FTZ R2, R22, 0.5 ;  /* 0x3f00000016027820 */ /* 0x000fc60000410000 */
[----:B------:R-:W-:-:S04]  /*7320*/  FFMA R23, -R24, R24, R23 ;  /* 0x0000001818177223 */ /* 0x000fc80000000117 */
[----:B------:R-:W-:-:S07]  /*7330*/  FFMA R24, R23, R2, R24 ;  /* 0x0000000217187223 */ /* 0x000fce0000000018 */
.L_x_175:
[----:B------:R-:W-:Y:S05]  /*7340*/  BSYNC.RECONVERGENT B0 ;  /* 0x0000000000007941 */ /* 0x000fea0003800200 */
.L_x_173:
        /* <DEDUP_REMOVED lines=22> */
.L_x_177:
[----:B------:R-:W-:Y:S01]  /*74b0*/  FMUL.FTZ R23, R22, R27 ;  /* 0x0000001b16177220 */ /* 0x000fe20000410000 */
[----:B------:R-:W-:-:S03]  /*74c0*/  FMUL.FTZ R24, R27, 0.5 ;  /* 0x3f0000001b187820 */ /* 0x000fc60000410000 */
[----:B------:R-:W-:-:S04]  /*74d0*/  FFMA R22, -R23, R23, R22 ;  /* 0x0000001717167223 */ /* 0x000fc80000000116 */
[----:B------:R-:W-:-:S07]  /*74e0*/  FFMA R24, R22, R24, R23 ;  /* 0x0000001816187223 */ /* 0x000fce0000000017 */
.L_x_178:
[----:B------:R-:W-:Y:S05]  /*74f0*/  BSYNC.RECONVERGENT B0 ;  /* 0x0000000000007941 */ /* 0x000fea0003800200 */
.L_x_176:
        /* <DEDUP_REMOVED lines=22> */
.L_x_180:
[----:B------:R-:W-:Y:S01]  /*7660*/  FMUL.FTZ R23, R22, R27 ;  /* 0x0000001b16177220 */ /* 0x000fe20000410000 */
[----:B------:R-:W-:-:S03]  /*7670*/  FMUL.FTZ R24, R27, 0.5 ;  /* 0x3f0000001b187820 */ /* 0x000fc60000410000 */
[----:B------:R-:W-:-:S04]  /*7680*/  FFMA R22, -R23, R23, R22 ;  /* 0x0000001717167223 */ /* 0x000fc80000000116 */
[----:B------:R-:W-:-:S07]  /*7690*/  FFMA R24, R22, R24, R23 ;  /* 0x0000001816187223 */ /* 0x000fce0000000017 */
.L_x_181:
[----:B------:R-:W-:Y:S05]  /*76a0*/  BSYNC.RECONVERGENT B0 ;  /* 0x0000000000007941 */ /* 0x000fea0003800200 */
.L_x_179:
        /* <DEDUP_REMOVED lines=22> */
.L_x_183:
[----:B------:R-:W-:Y:S01]  /*7810*/  FMUL.FTZ R23, R22, R27 ;  /* 0x0000001b16177220 */ /* 0x000fe20000410000 */
[----:B------:R-:W-:-:S03]  /*7820*/  FMUL.FTZ R24, R27, 0.5 ;  /* 0x3f0000001b187820 */ /* 0x000fc60000410000 */
[----:B------:R-:W-:-:S04]  /*7830*/  FFMA R22, -R23, R23, R22 ;  /* 0x0000001717167223 */ /* 0x000fc80000000116 */
[----:B------:R-:W-:-:S07]  /*7840*/  FFMA R24, R22, R24, R23 ;  /* 0x0000001816187223 */ /* 0x000fce0000000017 */
.L_x_184:
[----:B------:R-:W-:Y:S05]  /*7850*/  BSYNC.RECONVERGENT B0 ;  /* 0x0000000000007941 */ /* 0x000fea0003800200 */
.L_x_182:
[----:B------:R-:W2:Y:S01]  /*7860*/  LDG.E R14, desc[UR8][R14.64+0x3c] ;  /* 0x00003c080e0e7981 */ /* 0x000ea2000c1e1900 */
[----:B------:R-:W-:Y:S01]  /*7870*/  IADD3 R3, PT, PT, R3, 0x4, RZ ;  /* 0x0000000403037810 */ /* 0x000fe20007ffe0ff */
[----:B--2---:R-:W-:-:S04]  /*7880*/  FMUL R23, R14, R14 ;  /* 0x0000000e0e177220 */ /* 0x004fc80000400000 */
[----:B------:R-:W-:-:S04]  /*7890*/  FFMA R23, R24, R24, -R23 ;  /* 0x0000001818177223 */ /* 0x000fc80000000817 */
[----:B------:R-:W-:-:S07]  /*78a0*/  FMUL R4, R4, R23 ;  /* 0x0000001704047220 */ /* 0x000fce0000400000 */
.L_x_172:
        /* <DEDUP_REMOVED lines=24> */
.L_x_187:
[----:B------:R-:W-:Y:S01]  /*7a30*/  FMUL.FTZ R24, R23, R22 ;  /* 0x0000001617187220 */ /* 0x000fe20000410000 */
[----:B------:R-:W-:-:S03]  /*7a40*/  FMUL.FTZ R2, R22, 0.5 ;  /* 0x3f00000016027820 */ /* 0x000fc60000410000 */
[----:B------:R-:W-:-:S04]  /*7a50*/  FFMA R23, -R24, R24, R23 ;  /* 0x0000001818177223 */ /* 0x000fc80000000117 */
[----:B------:R-:W-:-:S07]  /*7a60*/  FFMA R24, R23, R2, R24 ;  /* 0x0000000217187223 */ /* 0x000fce0000000018 */
.L_x_188:
[----:B------:R-:W-:Y:S05]  /*7a70*/  BSYNC.RECONVERGENT B0 ;  /* 0x0000000000007941 */ /* 0x000fea0003800200 */
.L_x_186:
        /* <DEDUP_REMOVED lines=22> */
.L_x_190:
[----:B------:R-:W-:Y:S01]  /*7be0*/  FMUL.FTZ R23, R22, R27 ;  /* 0x0000001b16177220 */ /* 0x000fe20000410000 */
[----:B------:R-:W-:-:S03]  /*7bf0*/  FMUL.FTZ R24, R27, 0.5 ;  /* 0x3f0000001b187820 */ /* 0x000fc60000410000 */
[----:B------:R-:W-:-:S04]  /*7c00*/  FFMA R22, -R23, R23, R22 ;  /* 0x0000001717167223 */ /* 0x000fc80000000116 */
[----:B------:R-:W-:-:S07]  /*7c10*/  FFMA R24, R22, R24, R23 ;  /* 0x0000001816187223 */ /* 0x000fce0000000017 */
.L_x_191:
[----:B------:R-:W-:Y:S05]  /*7c20*/  BSYNC.RECONVERGENT B0 ;  /* 0x0000000000007941 */ /* 0x000fea0003800200 */
.L_x_189:
[----:B------:R-:W2:Y:S01]  /*7c30*/  LDG.E R14, desc[UR8][R14.64+0x1c] ;  /* 0x00001c080e0e7981 */ /* 0x000ea2000c1e1900 */
[----:B------:R-:W-:Y:S01]  /*7c40*/  IADD3 R3, PT, PT, R3, 0x2, RZ ;  /* 0x0000000203037810 */ /* 0x000fe20007ffe0ff */
[----:B--2---:R-:W-:-:S04]  /*7c50*/  FMUL R23, R14, R14 ;  /* 0x0000000e0e177220 */ /* 0x004fc80000400000 */
[----:B------:R-:W-:-:S04]  /*7c60*/  FFMA R23, R24, R24, -R23 ;  /* 0x0000001818177223 */ /* 0x000fc80000000817 */
[----:B------:R-:W-:-:S07]  /*7c70*/  FMUL R4, R4, R23 ;  /* 0x0000001704047220 */ /* 0x000fce0000400000 */
.L_x_185:
        /* <DEDUP_REMOVED lines=24> */
.L_x_193:
[----:B------:R-:W-:Y:S01]  /*7e00*/  FMUL.FTZ R24, R3, R8 ;  /* 0x0000000803187220 */ /* 0x000fe20000410000 */
[----:B------:R-:W-:-:S03]  /*7e10*/  FMUL.FTZ R2, R8, 0.5 ;  /* 0x3f00000008027820 */ /* 0x000fc60000410000 */
[----:B------:R-:W-:-:S04]  /*7e20*/  FFMA R3, -R24, R24, R3 ;  /* 0x0000001818037223 */ /* 0x000fc80000000103 */
[----:B------:R-:W-:-:S07]  /*7e30*/  FFMA R24, R3, R2, R24 ;  /* 0x0000000203187223 */ /* 0x000fce0000000018 */
.L_x_194:
[----:B------:R-:W-:Y:S05]  /*7e40*/  BSYNC.RECONVERGENT B0 ;  /* 0x0000000000007941 */ /* 0x000fea0003800200 */
.L_x_192:
[----:B------:R-:W2:Y:S02]  /*7e50*/  LDG.E R14, desc[UR8][R14.64+0xc] ;  /* 0x00000c080e0e7981 */ /* 0x000ea4000c1e1900 */
[----:B--2---:R-:W-:-:S04]  /*7e60*/  FMUL R3, R14, R14 ;  /* 0x0000000e0e037220 */ /* 0x004fc80000400000 */
[----:B------:R-:W-:-:S04]  /*7e70*/  FFMA R3, R24, R24, -R3 ;  /* 0x0000001818037223 */ /* 0x000fc80000000803 */
[----:B------:R-:W-:-:S07]  /*7e80*/  FMUL R4, R4, R3 ;  /* 0x0000000304047220 */ /* 0x000fce0000400000 */
.L_x_144:
        /* <DEDUP_REMOVED lines=10> */
[----:B------:R-:W-:-:S07]  /*7f30*/  MOV R22, 0x7f50 ;  /* 0x00007f5000167802 */ /* 0x000fce0000000f00 */
[----:B------:R-:W-:Y:S05]  /*7f40*/  CALL.REL.NOINC `($__internal_2_$__cuda_sm3x_div_rn_noftz_f32_slowpath) ;  /* 0x0000009400087944 */ /* 0x000fea0003c00000 */
[----:B------:R-:W-:-:S07]  /*7f50*/  MOV R2, R7 ;  /* 0x0000000700027202 */ /* 0x000fce0000000f00 */
.L_x_196:
[----:B------:R-:W-:Y:S05]  /*7f60*/  BSYNC.RECONVERGENT B2 ;  /* 0x0000000000027941 */ /* 0x000fea0003800200 */
.L_x_195:
        /* <DEDUP_REMOVED lines=15> */
[----:B------:R-:W-:Y:S02]  /*8060*/  MOV R8, R15 ;  /* 0x0000000f00087202 */ /* 0x000fe40000000f00 */
[----:B------:R-:W-:-:S07]  /*8070*/  MOV R22, 0x8090 ;  /* 0x0000809000167802 */ /* 0x000fce0000000f00 */
[----:B------:R-:W-:Y:S05]  /*8080*/  CALL.REL.NOINC `($__internal_2_$__cuda_sm3x_div_rn_noftz_f32_slowpath) ;  /* 0x0000009000b87944 */ /* 0x000fea0003c00000 */
[----:B------:R-:W-:-:S07]  /*8090*/  MOV R3, R7 ;  /* 0x0000000700037202 */ /* 0x000fce0000000f00 */
.L_x_200:
[----:B------:R-:W-:Y:S05]  /*80a0*/  BSYNC.RECONVERGENT B3 ;  /* 0x0000000000037941 */ /* 0x000fea0003800200 */
.L_x_199:
        /* <DEDUP_REMOVED lines=9> */
.L_x_201:
[----:B------:R-:W0:Y:S02]  /*8140*/  MUFU.RCP R15, R2 ;  /* 0x00000002000f7308 */ /* 0x000e240000001000 */
[----:B0-----:R-:W-:-:S04]  /*8150*/  FFMA R7, R2, R15, -1 ;  /* 0xbf80000002077423 */ /* 0x001fc8000000000f */
[----:B------:R-:W-:-:S04]  /*8160*/  FADD.FTZ R8, -R7, -RZ ;  /* 0x800000ff07087221 */ /* 0x000fc80000010100 */
[----:B------:R-:W-:-:S07]  /*8170*/  FFMA R15, R15, R8, R15 ;  /* 0x000000080f0f7223 */ /* 0x000fce000000000f */
.L_x_202:
[C---:B------:R-:W-:Y:S01]  /*8180*/  FMUL R2, |R3|.reuse, 16777216 ;  /* 0x4b80000003027820 */ /* 0x040fe20000400200 */
[----:B------:R-:W-:-:S04]  /*8190*/  FSETP.GEU.AND P1, PT, |R3|, 1.175494350822287508e-38, PT ;  /* 0x008000000300780b */ /* 0x000fc80003f2e200 */
[----:B------:R-:W-:Y:S02]  /*81a0*/  FSEL R2, R2, |R3|, !P1 ;  /* 0x4000000302027208 */ /* 0x000fe40004800000 */
[----:B------:R-:W-:Y:S02]  /*81b0*/  FSEL R8, RZ, -24, P1 ;  /* 0xc1c00000ff087808 */ /* 0x000fe40000800000 */
[----:B------:R-:W-:-:S04]  /*81c0*/  IADD3 R7, PT, PT, R2, -0x3f3504f3, RZ ;  /* 0xc0cafb0d02077810 */ /* 0x000fc80007ffe0ff */
[----:B------:R-:W-:-:S04]  /*81d0*/  LOP3.LUT R23, R7, 0xff800000, RZ, 0xc0, !PT ;  /* 0xff80000007177812 */ /* 0x000fc800078ec0ff */
[-C--:B------:R-:W-:Y:S02]  /*81e0*/  IADD3 R7, PT, PT, R2, -R23.reuse, RZ ;  /* 0x8000001702077210 */ /* 0x080fe40007ffe0ff */
[----:B------:R-:W-:-:S03]  /*81f0*/  I2FP.F32.S32 R23, R23 ;  /* 0x0000001700177245 */ /* 0x000fc60000201400 */
[C---:B------:R-:W-:Y:S01]  /*8200*/  FADD R2, R7.reuse, 1 ;  /* 0x3f80000007027421 */ /* 0x040fe20000000000 */
[----:B------:R-:W-:Y:S01]  /*8210*/  FADD R24, R7, -1 ;  /* 0xbf80000007187421 */ /* 0x000fe20000000000 */
[----:B------:R-:W-:Y:S01]  /*8220*/  FFMA R22, R23, 1.1920928955078125e-07, R8 ;  /* 0x3400000017167823 */ /* 0x000fe20000000008 */
[----:B------:R-:W-:Y:S02]  /*8230*/  HFMA2 R23, -RZ, RZ, 0.771484375, 0.21533203125 ;  /* 0x3a2c32e4ff177431 */ /* 0x000fe400000001ff */
[----:B------:R-:W-:Y:S01]  /*8240*/  FADD R7, R24, R24 ;  /* 0x0000001818077221 */ /* 0x000fe20000000000 */
[----:B------:R-:W0:Y:S03]  /*8250*/  MUFU.RCP R2, R2 ;  /* 0x0000000200027308 */ /* 0x000e260000001000 */
[----:B0-----:R-:W-:-:S04]  /*8260*/  FMUL R7, R2, R7 ;  /* 0x0000000702077220 */ /* 0x001fc80000400000 */
[----:B------:R-:W-:Y:S01]  /*8270*/  FADD R14, R24, -R7 ;  /* 0x80000007180e7221 */ /* 0x000fe20000000000 */
[----:B------:R-:W-:-:S03]  /*8280*/  FFMA R8, R7, 1.4426950216293334961, R22 ;  /* 0x3fb8aa3b07087823 */ /* 0x000fc60000000016 */
[----:B------:R-:W-:Y:S01]  /*8290*/  FADD R25, R14, R14 ;  /* 0x0000000e0e197221 */ /* 0x000fe20000000000 */
[CC--:B------:R-:W-:Y:S01]  /*82a0*/  FMUL R14, R7.reuse, R7.reuse ;  /* 0x00000007070e7220 */ /* 0x0c0fe20000400000 */
[----:B------:R-:W-:Y:S02]  /*82b0*/  FADD R22, R22, -R8 ;  /* 0x8000000816167221 */ /* 0x000fe40000000000 */
[----:B------:R-:W-:Y:S01]  /*82c0*/  FFMA R25, R24, -R7, R25 ;  /* 0x8000000718197223 */ /* 0x000fe20000000019 */
[----:B------:R-:W-:Y:S01]  /*82d0*/  FFMA R23, R14, R23, 0.0032181653659790754318 ;  /* 0x3b52e7db0e177423 */ /* 0x000fe20000000017 */
[----:B------:R-:W-:Y:S02]  /*82e0*/  FFMA R22, R7, 1.4426950216293334961, R22 ;  /* 0x3fb8aa3b07167823 */ /* 0x000fe40000000016 */
[----:B------:R-:W-:Y:S01]  /*82f0*/  FMUL R25, R2, R25 ;  /* 0x0000001902197220 */ /* 0x000fe20000400000 */
[----:B------:R-:W-:-:S03]  /*8300*/  FFMA R23, R14, R23, 0.018033718690276145935 ;  /* 0x3c93bb730e177423 */ /* 0x000fc60000000017 */
[----:B------:R-:W-:Y:S01]  /*8310*/  FFMA R22, R25, 1.4426950216293334961, R22 ;  /* 0x3fb8aa3b19167823 */ /* 0x000fe20000000016 */
[----:B------:R-:W-:-:S03]  /*8320*/  FFMA R23, R14, R23, 0.12022458761930465698 ;  /* 0x3df6384f0e177423 */ /* 0x000fc60000000017 */
[----:B------:R-:W-:Y:S01]  /*8330*/  FFMA R22, R7, 1.9251366722983220825e-08, R22 ;  /* 0x32a55e3407167823 */ /* 0x000fe20000000016 */
[----:B------:R-:W-:-:S04]  /*8340*/  FMUL R14, R14, R23 ;  /* 0x000000170e0e7220 */ /* 0x000fc80000400000 */
        /* <DEDUP_REMOVED lines=8> */
[-C--:B------:R-:W-:Y:S01]  /*83d0*/  FFMA R23, R23, R15.reuse, -R2 ;  /* 0x0000000f17177223 */ /* 0x080fe20000000802 */
[----:B------:R-:W-:Y:S02]  /*83e0*/  MOV R25, 0x391fcb8e ;  /* 0x391fcb8e00197802 */ /* 0x000fe40000000f00 */
[----:B------:R-:W-:Y:S01]  /*83f0*/  FSETP.GT.AND P2, PT, |R2|, 152, PT ;  /* 0x431800000200780b */ /* 0x000fe20003f44200 */
[----:B------:R-:W-:Y:S01]  /*8400*/  FFMA R8, R8, R15, R23 ;  /* 0x0000000f08087223 */ /* 0x000fe20000000017 */
[C---:B------:R-:W-:Y:S01]  /*8410*/  FSETP.GEU.AND P3, PT, R2.reuse, RZ, PT ;  /* 0x000000ff0200720b */ /* 0x040fe20003f6e000 */
[----:B------:R-:W-:Y:S01]  /*8420*/  F2I.NTZ R14, R2 ;  /* 0x00000002000e7305 */ /* 0x000fe20000203100 */
[----:B0-----:R-:W-:Y:S01]  /*8430*/  FADD R23, R2, -R7 ;  /* 0x8000000702177221 */ /* 0x001fe20000000000 */
[----:B------:R-:W-:Y:S01]  /*8440*/  FSETP.GT.AND P1, PT, R7, RZ, PT ;  /* 0x000000ff0700720b */ /* 0x000fe20003f24000 */
[----:B------:R-:W-:-:S02]  /*8450*/  FMUL R7, R15, 0.5 ;  /* 0x3f0000000f077820 */ /* 0x000fc40000400000 */
[----:B------:R-:W-:-:S04]  /*8460*/  FADD R8, R8, R23 ;  /* 0x0000001708087221 */ /* 0x000fc80000000000 */
[C---:B------:R-:W-:Y:S01]  /*8470*/  FFMA R23, R8.reuse, R25, 0.0013391353422775864601 ;  /* 0x3aaf85ed08177423 */ /* 0x040fe20000000019 */
[----:B------:R-:W-:Y:S01]  /*8480*/  SEL R25, RZ, 0x83000000, P1 ;  /* 0x83000000ff197807 */ /* 0x000fe20000800000 */
[----:B------:R-:W0:Y:S01]  /*8490*/  FRND.TRUNC R7, R7 ;  /* 0x0000000700077307 */ /* 0x000e22000020d000 */
[----:B------:R-:W-:Y:S01]  /*84a0*/  FSETP.NEU.AND P1, PT, R3, 1, PT ;  /* 0x3f8000000300780b */ /* 0x000fe20003f2d000 */
[----:B------:R-:W-:-:S03]  /*84b0*/  FFMA R23, R8, R23, 0.0096188392490148544312 ;  /* 0x3c1d985608177423 */ /* 0x000fc60000000017 */
[----:B------:R-:W-:Y:S01]  /*84c0*/  FSETP.EQ.OR P1, PT, R15, RZ, !P1 ;  /* 0x000000ff0f00720b */ /* 0x000fe20004f22400 */
[----:B------:R-:W-:-:S04]  /*84d0*/  FFMA R23, R8, R23, 0.055503588169813156128 ;  /* 0x3d6357bb08177423 */ /* 0x000fc80000000017 */
[----:B------:R-:W-:-:S04]  /*84e0*/  FFMA R23, R8, R23, 0.24022644758224487305 ;  /* 0x3e75fdec08177423 */ /* 0x000fc80000000017 */
[----:B------:R-:W-:Y:S01]  /*84f0*/  FFMA R23, R8, R23, 0.69314718246459960938 ;  /* 0x3f31721808177423 */ /* 0x000fe20000000017 */
[----:B0-----:R-:W-:-:S03]  /*8500*/  FADD R2, R7, R7 ;  /* 0x0000000707027221 */ /* 0x001fc60000000000 */
[----:B------:R-:W-:Y:S01]  /*8510*/  FFMA R23, R8, R23, 1 ;  /* 0x3f80000008177423 */ /* 0x000fe20000000017 */
[----:B------:R-:W-:Y:S02]  /*8520*/  IADD3 R8, PT, PT, R25, 0x7f000000, RZ ;  /* 0x7f00000019087810 */ /* 0x000fe40007ffe0ff */
[----:B------:R-:W-:-:S03]  /*8530*/  LEA R25, R14, -R25, 0x17 ;  /* 0x800000190e197211 */ /* 0x000fc600078eb8ff */
[----:B------:R-:W-:-:S04]  /*8540*/  FMUL R8, R23, R8 ;  /* 0x0000000817087220 */ /* 0x000fc80000400000 */
[----:B------:R-:W-:Y:S01]  /*8550*/  FMUL R8, R8, R25 ;  /* 0x0000001908087220 */ /* 0x000fe20000400000 */
[----:B------:R-:W-:Y:S01]  /*8560*/  @P2 FSEL R8, RZ, +INF , !P3 ;  /* 0x7f800000ff082808 */ /* 0x000fe20005800000 */
        /* <DEDUP_REMOVED lines=25> */
.L_x_198:
[----:B------:R-:W-:Y:S05]  /*8700*/  BSYNC.RECONVERGENT B2 ;  /* 0x0000000000027941 */ /* 0x000fea0003800200 */
.L_x_197:
        /* <DEDUP_REMOVED lines=14> */
.L_x_204:
[----:B------:R-:W-:Y:S01]  /*87f0*/  FMUL.FTZ R15, R2, R7 ;  /* 0x00000007020f7220 */ /* 0x000fe20000410000 */
[----:B------:R-:W-:-:S03]  /*8800*/  FMUL.FTZ R7, R7, 0.5 ;  /* 0x3f00000007077820 */ /* 0x000fc60000410000 */
[----:B------:R-:W-:-:S04]  /*8810*/  FFMA R2, -R15, R15, R2 ;  /* 0x0000000f0f027223 */ /* 0x000fc80000000102 */
[----:B------:R-:W-:-:S07]  /*8820*/  FFMA R24, R2, R7, R15 ;  /* 0x0000000702187223 */ /* 0x000fce000000000f */
.L_x_205:
[----:B------:R-:W-:Y:S05]  /*8830*/  BSYNC.RECONVERGENT B0 ;  /* 0x0000000000007941 */ /* 0x000fea0003800200 */
.L_x_203:
        /* <DEDUP_REMOVED lines=42> */
[----:B------:R-:W-:Y:S01]  /*8ae0*/  FFMA R7, R13, R8, R7 ;  /* 0x000000080d077223 */ /* 0x000fe20000000007 */
[----:B0-----:R-:W-:Y:S01]  /*8af0*/  FADD R8, R2, -R15 ;  /* 0x8000000f02087221 */ /* 0x001fe20000000000 */
[----:B------:R-:W-:-:S03]  /*8b00*/  FSETP.GT.AND P1, PT, R15, RZ, PT ;  /* 0x000000ff0f00720b */ /* 0x000fc60003f24000 */
[----:B------:R-:W-:Y:S01]  /*8b10*/  FADD R7, R7, R8 ;  /* 0x0000000807077221 */ /* 0x000fe20000000000 */
[----:B------:R-:W-:Y:S02]  /*8b20*/  SEL R15, RZ, 0x83000000, P1 ;  /* 0x83000000ff0f7807 */ /* 0x000fe40000800000 */
[----:B------:R-:W-:Y:S01]  /*8b30*/  FSETP.GT.AND P1, PT, |R2|, 152, PT ;  /* 0x431800000200780b */ /* 0x000fe20003f24200 */
[----:B------:R-:W-:Y:S01]  /*8b40*/  FFMA R8, R7, R14, 0.0013391353422775864601 ;  /* 0x3aaf85ed07087423 */ /* 0x000fe2000000000e */
[----:B------:R-:W-:Y:S01]  /*8b50*/  IADD3 R23, PT, PT, R15, 0x7f000000, RZ ;  /* 0x7f0000000f177810 */ /* 0x000fe20007ffe0ff */
[----:B------:R-:W0:Y:S02]  /*8b60*/  F2I.NTZ R14, R2 ;  /* 0x00000002000e7305 */ /* 0x000e240000203100 */
[----:B------:R-:W-:-:S04]  /*8b70*/  FFMA R8, R7, R8, 0.0096188392490148544312 ;  /* 0x3c1d985607087423 */ /* 0x000fc80000000008 */
[----:B------:R-:W-:-:S04]  /*8b80*/  FFMA R8, R7, R8, 0.055503588169813156128 ;  /* 0x3d6357bb07087423 */ /* 0x000fc80000000008 */
[----:B------:R-:W-:-:S04]  /*8b90*/  FFMA R8, R7, R8, 0.24022644758224487305 ;  /* 0x3e75fdec07087423 */ /* 0x000fc80000000008 */
[----:B------:R-:W-:Y:S01]  /*8ba0*/  FFMA R8, R7, R8, 0.69314718246459960938 ;  /* 0x3f31721807087423 */ /* 0x000fe20000000008 */
[----:B0-----:R-:W-:-:S03]  /*8bb0*/  LEA R15, R14, -R15, 0x17 ;  /* 0x8000000f0e0f7211 */ /* 0x001fc600078eb8ff */
[----:B------:R-:W-:Y:S01]  /*8bc0*/  FFMA R8, R7, R8, 1 ;  /* 0x3f80000007087423 */ /* 0x000fe20000000008 */
[----:B------:R-:W-:-:S03]  /*8bd0*/  HFMA2 R7, -RZ, RZ, 1.875, 0 ;  /* 0x3f800000ff077431 */ /* 0x000fc600000001ff */
        /* <DEDUP_REMOVED lines=25> */
.L_x_207:
[----:B------:R-:W-:Y:S05]  /*8d70*/  BSYNC.RECONVERGENT B0 ;  /* 0x0000000000007941 */ /* 0x000fea0003800200 */
.L_x_206:
        /* <DEDUP_REMOVED lines=12> */
.L_x_209:
[----:B------:R-:W-:Y:S01]  /*8e40*/  FMUL.FTZ R23, R2, R15 ;  /* 0x0000000f02177220 */ /* 0x000fe20000410000 */
[----:B------:R-:W-:-:S03]  /*8e50*/  FMUL.FTZ R15, R15, 0.5 ;  /* 0x3f0000000f0f7820 */ /* 0x000fc60000410000 */
[----:B------:R-:W-:-:S04]  /*8e60*/  FFMA R2, -R23, R23, R2 ;  /* 0x0000001717027223 */ /* 0x000fc80000000102 */
[----:B------:R-:W-:-:S07]  /*8e70*/  FFMA R24, R2, R15, R23 ;  /* 0x0000000f02187223 */ /* 0x000fce0000000017 */
.L_x_210:
[----:B------:R-:W-:Y:S05]  /*8e80*/  BSYNC.RECONVERGENT B0 ;  /* 0x0000000000007941 */ /* 0x000fea0003800200 */
.L_x_208:
        /* <DEDUP_REMOVED lines=16> */
.L_x_238:
        /* <DEDUP_REMOVED lines=18> */
.L_x_214:
[----:B------:R-:W-:Y:S01]  /*90b0*/  FMUL.FTZ R24, R23, R16 ;  /* 0x0000001017187220 */ /* 0x000fe20000410000 */
[----:B------:R-:W-:-:S03]  /*90c0*/  FMUL.FTZ R2, R16, 0.5 ;  /* 0x3f00000010027820 */ /* 0x000fc60000410000 */
[----:B------:R-:W-:-:S04]  /*90d0*/  FFMA R23, -R24, R24, R23 ;  /* 0x0000001818177223 */ /* 0x000fc80000000117 */
[----:B------:R-:W-:-:S07]  /*90e0*/  FFMA R24, R23, R2, R24 ;  /* 0x0000000217187223 */ /* 0x000fce0000000018 */
.L_x_215:
[----:B------:R-:W-:Y:S05]  /*90f0*/  BSYNC.RECONVERGENT B0 ;  /* 0x0000000000007941 */ /* 0x000fea0003800200 */
.L_x_213:
        /* <DEDUP_REMOVED lines=22> */
.L_x_217:
[----:B------:R-:W-:Y:S01]  /*9260*/  FMUL.FTZ R24, R25, R22 ;  /* 0x0000001619187220 */ /* 0x000fe20000410000 */
[----:B------:R-:W-:-:S03]  /*9270*/  FMUL.FTZ R2, R22, 0.5 ;  /* 0x3f00000016027820 */ /* 0x000fc60000410000 */
[----:B------:R-:W-:-:S04]  /*9280*/  FFMA R23, -R24, R24, R25 ;  /* 0x0000001818177223 */ /* 0x000fc80000000119 */
[----:B------:R-:W-:-:S07]  /*9290*/  FFMA R24, R23, R2, R24 ;  /* 0x0000000217187223 */ /* 0x000fce0000000018 */
.L_x_218:
[----:B------:R-:W-:Y:S05]  /*92a0*/  BSYNC.RECONVERGENT B0 ;  /* 0x0000000000007941 */ /* 0x000fea0003800200 */
.L_x_216:
        /* <DEDUP_REMOVED lines=22> */
.L_x_220:
[----:B------:R-:W-:Y:S01]  /*9410*/  FMUL.FTZ R24, R25, R22 ;  /* 0x0000001619187220 */ /* 0x000fe20000410000 */
[----:B------:R-:W-:-:S03]  /*9420*/  FMUL.FTZ R2, R22, 0.5 ;  /* 0x3f00000016027820 */ /* 0x000fc60000410000 */
[----:B------:R-:W-:-:S04]  /*9430*/  FFMA R23, -R24, R24, R25 ;  /* 0x0000001818177223 */ /* 0x000fc80000000119 */
[----:B------:R-:W-:-:S07]  /*9440*/  FFMA R24, R23, R2, R24 ;  /* 0x0000000217187223 */ /* 0x000fce0000000018 */
.L_x_221:
[----:B------:R-:W-:Y:S05]  /*9450*/  BSYNC.RECONVERGENT B0 ;  /* 0x0000000000007941 */ /* 0x000fea0003800200 */
.L_x_219:
        /* <DEDUP_REMOVED lines=22> */
.L_x_223:
[----:B------:R-:W-:Y:S01]  /*95c0*/  FMUL.FTZ R24, R25, R22 ;  /* 0x0000001619187220 */ /* 0x000fe20000410000 */
[----:B------:R-:W-:-:S03]  /*95d0*/  FMUL.FTZ R2, R22, 0.5 ;  /* 0x3f00000016027820 */ /* 0x000fc60000410000 */
[----:B------:R-:W-:-:S04]  /*95e0*/  FFMA R23, -R24, R24, R25 ;  /* 0x0000001818177223 */ /* 0x000fc80000000119 */
[----:B------:R-:W-:-:S07]  /*95f0*/  FFMA R24, R23, R2, R24 ;  /* 0x0000000217187223 */ /* 0x000fce0000000018 */
.L_x_224:
[----:B------:R-:W-:Y:S05]  /*9600*/  BSYNC.RECONVERGENT B0 ;  /* 0x0000000000007941 */ /* 0x000fea0003800200 */
.L_x_222:
        /* <DEDUP_REMOVED lines=22> */
.L_x_226:
[----:B------:R-:W-:Y:S01]  /*9770*/  FMUL.FTZ R24, R25, R22 ;  /* 0x0000001619187220 */ /* 0x000fe20000410000 */
[----:B------:R-:W-:-:S03]  /*9780*/  FMUL.FTZ R2, R22, 0.5 ;  /* 0x3f00000016027820 */ /* 0x000fc60000410000 */
[----:B------:R-:W-:-:S04]  /*9790*/  FFMA R23, -R24, R24, R25 ;  /* 0x0000001818177223 */ /* 0x000fc80000000119 */
[----:B------:R-:W-:-:S07]  /*97a0*/  FFMA R24, R23, R2, R24 ;  /* 0x0000000217187223 */ /* 0x000fce0000000018 */
.L_x_227:
[----:B------:R-:W-:Y:S05]  /*97b0*/  BSYNC.RECONVERGENT B0 ;  /* 0x0000000000007941 */ /* 0x000fea0003800200 */
.L_x_225:
        /* <DEDUP_REMOVED lines=22> */
.L_x_229:
[----:B------:R-:W-:Y:S01]  /*9920*/  FMUL.FTZ R24, R25, R22 ;  /* 0x0000001619187220 */ /* 0x000fe20000410000 */
[----:B------:R-:W-:-:S03]  /*9930*/  FMUL.FTZ R2, R22, 0.5 ;  /* 0x3f00000016027820 */ /* 0x000fc60000410000 */
[----:B------:R-:W-:-:S04]  /*9940*/  FFMA R23, -R24, R24, R25 ;  /* 0x0000001818177223 */ /* 0x000fc80000000119 */
[----:B------:R-:W-:-:S07]  /*9950*/  FFMA R24, R23, R2, R24 ;  /* 0x0000000217187223 */ /* 0x000fce0000000018 */
.L_x_230:
[----:B------:R-:W-:Y:S05]  /*9960*/  BSYNC.RECONVERGENT B0 ;  /* 0x0000000000007941 */ /* 0x000fea0003800200 */
.L_x_228:
        /* <DEDUP_REMOVED lines=22> */
.L_x_232:
[----:B------:R-:W-:Y:S01]  /*9ad0*/  FMUL.FTZ R24, R25, R22 ;  /* 0x0000001619187220 */ /* 0x000fe20000410000 */
[----:B------:R-:W-:-:S03]  /*9ae0*/  FMUL.FTZ R2, R22, 0.5 ;  /* 0x3f00000016027820 */ /* 0x000fc60000410000 */
[----:B------:R-:W-:-:S04]  /*9af0*/  FFMA R23, -R24, R24, R25 ;  /* 0x0000001818177223 */ /* 0x000fc80000000119 */
[----:B------:R-:W-:-:S07]  /*9b00*/  FFMA R24, R23, R2, R24 ;  /* 0x0000000217187223 */ /* 0x000fce0000000018 */
.L_x_233:
[----:B------:R-:W-:Y:S05]  /*9b10*/  BSYNC.RECONVERGENT B0 ;  /* 0x0000000000007941 */ /* 0x000fea0003800200 */
.L_x_231:
        /* <DEDUP_REMOVED lines=23> */
.L_x_236:
[----:B------:R-:W-:Y:S05]  /*9c90*/  BRA `(.L_x_237) ;  /* 0x0000000000107947 */ /* 0x000fea0003800000 */
.L_x_235:
[----:B------:R-:W-:Y:S01]  /*9ca0*/  FMUL.FTZ R24, R25, R22 ;  /* 0x0000001619187220 */ /* 0x000fe20000410000 */
[----:B------:R-:W-:-:S03]  /*9cb0*/  FMUL.FTZ R2, R22, 0.5 ;  /* 0x3f00000016027820 */ /* 0x000fc60000410000 */
[----:B------:R-:W-:-:S04]  /*9cc0*/  FFMA R23, -R24, R24, R25 ;  /* 0x0000001818177223 */ /* 0x000fc80000000119 */
[----:B------:R-:W-:-:S07]  /*9cd0*/  FFMA R24, R23, R2, R24 ;  /* 0x0000000217187223 */ /* 0x000fce0000000018 */
.L_x_237:
[----:B------:R-:W-:Y:S05]  /*9ce0*/  BSYNC.RECONVERGENT B0 ;  /* 0x0000000000007941 */ /* 0x000fea0003800200 */
.L_x_234:
        /* <DEDUP_REMOVED lines=9> */
.L_x_212:
        /* <DEDUP_REMOVED lines=26> */
.L_x_241:
[----:B------:R-:W-:Y:S01]  /*9f20*/  FMUL.FTZ R24, R23, R16 ;  /* 0x0000001017187220 */ /* 0x000fe20000410000 */
[----:B------:R-:W-:-:S03]  /*9f30*/  FMUL.FTZ R2, R16, 0.5 ;  /* 0x3f00000010027820 */ /* 0x000fc60000410000 */
[----:B------:R-:W-:-:S04]  /*9f40*/  FFMA R23, -R24, R24, R23 ;  /* 0x0000001818177223 */ /* 0x000fc80000000117 */
[----:B------:R-:W-:-:S07]  /*9f50*/  FFMA R24, R23, R2, R24 ;  /* 0x0000000217187223 */ /* 0x000fce0000000018 */
.L_x_242:
[----:B------:R-:W-:Y:S05]  /*9f60*/  BSYNC.RECONVERGENT B0 ;  /* 0x0000000000007941 */ /* 0x000fea0003800200 */
.L_x_240:
        /* <DEDUP_REMOVED lines=22> */
.L_x_244:
[----:B------:R-:W-:Y:S01]  /*a0d0*/  FMUL.FTZ R24, R25, R22 ;  /* 0x0000001619187220 */ /* 0x000fe20000410000 */
[----:B------:R-:W-:-:S03]  /*a0e0*/  FMUL.FTZ R2, R22, 0.5 ;  /* 0x3f00000016027820 */ /* 0x000fc60000410000 */
[----:B------:R-:W-:-:S04]  /*a0f0*/  FFMA R23, -R24, R24, R25 ;  /* 0x0000001818177223 */ /* 0x000fc80000000119 */
[----:B------:R-:W-:-:S07]  /*a100*/  FFMA R24, R23, R2, R24 ;  /* 0x0000000217187223 */ /* 0x000fce0000000018 */
.L_x_245:
[----:B------:R-:W-:Y:S05]  /*a110*/  BSYNC.RECONVERGENT B0 ;  /* 0x0000000000007941 */ /* 0x000fea0003800200 */
.L_x_243:
        /* <DEDUP_REMOVED lines=22> */
.L_x_247:
[----:B------:R-:W-:Y:S01]  /*a280*/  FMUL.FTZ R24, R25, R22 ;  /* 0x0000001619187220 */ /* 0x000fe20000410000 */
[----:B------:R-:W-:-:S03]  /*a290*/  FMUL.FTZ R2, R22, 0.5 ;  /* 0x3f00000016027820 */ /* 0x000fc60000410000 */
[----:B------:R-:W-:-:S04]  /*a2a0*/  FFMA R23, -R24, R24, R25 ;  /* 0x0000001818177223 */ /* 0x000fc80000000119 */
[----:B------:R-:W-:-:S07]  /*a2b0*/  FFMA R24, R23, R2, R24 ;  /* 0x0000000217187223 */ /* 0x000fce0000000018 */
.L_x_248:
[----:B------:R-:W-:Y:S05]  /*a2c0*/  BSYNC.RECONVERGENT B0 ;  /* 0x0000000000007941 */ /* 0x000fea0003800200 */
.L_x_246:
        /* <DEDUP_REMOVED lines=22> */
.L_x_250:
[----:B------:R-:W-:Y:S01]  /*a430*/  FMUL.FTZ R24, R25, R22 ;  /* 0x0000001619187220 */ /* 0x000fe20000410000 */
[----:B------:R-:W-:-:S03]  /*a440*/  FMUL.FTZ R2, R22, 0.5 ;  /* 0x3f00000016027820 */ /* 0x000fc60000410000 */
[----:B------:R-:W-:-:S04]  /*a450*/  FFMA R23, -R24, R24, R25 ;  /* 0x0000001818177223 */ /* 0x000fc80000000119 */
[----:B------:R-:W-:-:S07]  /*a460*/  FFMA R24, R23, R2, R24 ;  /* 0x0000000217187223 */ /* 0x000fce0000000018 */
.L_x_251:
[----:B------:R-:W-:Y:S05]  /*a470*/  BSYNC.RECONVERGENT B0 ;  /* 0x0000000000007941 */ /* 0x000fea0003800200 */
.L_x_249:
[----:B------:R-:W2:Y:S01]  /*a480*/  LDG.E R14, desc[UR8][R14.64+0x3c] ;  /* 0x00003c080e0e7981 */ /* 0x000ea2000c1e1900 */
[----:B------:R-:W-:Y:S01]  /*a490*/  IADD3 R10, PT, PT, R10, 0x4, RZ ;  /* 0x000000040a0a7810 */ /* 0x000fe20007ffe0ff */
[----:B--2---:R-:W-:-:S04]  /*a4a0*/  FMUL R23, R14, R14 ;  /* 0x0000000e0e177220 */ /* 0x004fc80000400000 */
[----:B------:R-:W-:-:S04]  /*a4b0*/  FFMA R23, R24, R24, -R23 ;  /* 0x0000001818177223 */ /* 0x000fc80000000817 */
[----:B------:R-:W-:-:S07]  /*a4c0*/  FMUL R8, R8, R23 ;  /* 0x0000001708087220 */ /* 0x000fce0000400000 */
.L_x_239:
        /* <DEDUP_REMOVED lines=24> */
.L_x_254:
[----:B------:R-:W-:Y:S01]  /*a650*/  FMUL.FTZ R24, R23, R16 ;  /* 0x0000001017187220 */ /* 0x000fe20000410000 */
[----:B------:R-:W-:-:S03]  /*a660*/  FMUL.FTZ R2, R16, 0.5 ;  /* 0x3f00000010027820 */ /* 0x000fc60000410000 */
[----:B------:R-:W-:-:S04]  /*a670*/  FFMA R23, -R24, R24, R23 ;  /* 0x0000001818177223 */ /* 0x000fc80000000117 */
[----:B------:R-:W-:-:S07]  /*a680*/  FFMA R24, R23, R2, R24 ;  /* 0x0000000217187223 */ /* 0x000fce0000000018 */
.L_x_255:
[----:B------:R-:W-:Y:S05]  /*a690*/  BSYNC.RECONVERGENT B0 ;  /* 0x0000000000007941 */ /* 0x000fea0003800200 */
.L_x_253:
        /* <DEDUP_REMOVED lines=22> */
.L_x_257:
[----:B------:R-:W-:Y:S01]  /*a800*/  FMUL.FTZ R24, R25, R22 ;  /* 0x0000001619187220 */ /* 0x000fe20000410000 */
[----:B------:R-:W-:-:S03]  /*a810*/  FMUL.FTZ R2, R22, 0.5 ;  /* 0x3f00000016027820 */ /* 0x000fc60000410000 */
[----:B------:R-:W-:-:S04]  /*a820*/  FFMA R23, -R24, R24, R25 ;  /* 0x0000001818177223 */ /* 0x000fc80000000119 */
[----:B------:R-:W-:-:S07]  /*a830*/  FFMA R24, R23, R2, R24 ;  /* 0x0000000217187223 */ /* 0x000fce0000000018 */
.L_x_258:
[----:B------:R-:W-:Y:S05]  /*a840*/  BSYNC.RECONVERGENT B0 ;  /* 0x0000000000007941 */ /* 0x000fea0003800200 */
.L_x_256:
[----:B------:R-:W2:Y:S01]  /*a850*/  LDG.E R14, desc[UR8][R14.64+0x1c] ;  /* 0x00001c080e0e7981 */ /* 0x000ea2000c1e1900 */
[----:B------:R-:W-:Y:S01]  /*a860*/  IADD3 R10, PT, PT, R10, 0x2, RZ ;  /* 0x000000020a0a7810 */ /* 0x000fe20007ffe0ff */
[----:B--2---:R-:W-:-:S04]  /*a870*/  FMUL R23, R14, R14 ;  /* 0x0000000e0e177220 */ /* 0x004fc80000400000 */
[----:B------:R-:W-:-:S04]  /*a880*/  FFMA R23, R24, R24, -R23 ;  /* 0x0000001818177223 */ /* 0x000fc80000000817 */
[----:B------:R-:W-:-:S07]  /*a890*/  FMUL R8, R8, R23 ;  /* 0x0000001708087220 */ /* 0x000fce0000400000 */
.L_x_252:
        /* <DEDUP_REMOVED lines=24> */
.L_x_260:
[----:B------:R-:W-:Y:S01]  /*aa20*/  FMUL.FTZ R24, R3, R10 ;  /* 0x0000000a03187220 */ /* 0x000fe20000410000 */
[----:B------:R-:W-:-:S03]  /*aa30*/  FMUL.FTZ R2, R10, 0.5 ;  /* 0x3f0000000a027820 */ /* 0x000fc60000410000 */
[----:B------:R-:W-:-:S04]  /*aa40*/  FFMA R3, -R24, R24, R3 ;  /* 0x0000001818037223 */ /* 0x000fc80000000103 */
[----:B------:R-:W-:-:S07]  /*aa50*/  FFMA R24, R3, R2, R24 ;  /* 0x0000000203187223 */ /* 0x000fce0000000018 */
.L_x_261:
[----:B------:R-:W-:Y:S05]  /*aa60*/  BSYNC.RECONVERGENT B0 ;  /* 0x0000000000007941 */ /* 0x000fea0003800200 */
.L_x_259:
[----:B------:R-:W2:Y:S02]  /*aa70*/  LDG.E R14, desc[UR8][R14.64+0xc] ;  /* 0x00000c080e0e7981 */ /* 0x000ea4000c1e1900 */
[----:B--2---:R-:W-:-:S04]  /*aa80*/  FMUL R3, R14, R14 ;  /* 0x0000000e0e037220 */ /* 0x004fc80000400000 */
[----:B------:R-:W-:-:S04]  /*aa90*/  FFMA R3, R24, R24, -R3 ;  /* 0x0000001818037223 */ /* 0x000fc80000000803 */
[----:B------:R-:W-:-:S07]  /*aaa0*/  FMUL R8, R8, R3 ;  /* 0x0000000308087220 */ /* 0x000fce0000400000 */
.L_x_211:
        /* <DEDUP_REMOVED lines=12> */
.L_x_263:
[----:B------:R-:W-:Y:S05]  /*ab70*/  BSYNC.RECONVERGENT B2 ;  /* 0x0000000000027941 */ /* 0x000fea0003800200 */
.L_x_262:
        /* <DEDUP_REMOVED lines=18> */
.L_x_267:
[----:B------:R-:W-:Y:S05]  /*aca0*/  BSYNC.RECONVERGENT B3 ;  /* 0x0000000000037941 */ /* 0x000fea0003800200 */
.L_x_266:
        /* <DEDUP_REMOVED lines=9> */
.L_x_268:
[----:B------:R-:W0:Y:S02]  /*ad40*/  MUFU.RCP R15, R2 ;  /* 0x00000002000f7308 */ /* 0x000e240000001000 */
[----:B0-----:R-:W-:-:S04]  /*ad50*/  FFMA R7, R2, R15, -1 ;  /* 0xbf80000002077423 */ /* 0x001fc8000000000f */
[----:B------:R-:W-:-:S04]  /*ad60*/  FADD.FTZ R8, -R7, -RZ ;  /* 0x800000ff07087221 */ /* 0x000fc80000010100 */
[----:B------:R-:W-:-:S07]  /*ad70*/  FFMA R15, R15, R8, R15 ;  /* 0x000000080f0f7223 */ /* 0x000fce000000000f */
.L_x_269:
        /* <DEDUP_REMOVED lines=29> */
[----:B------:R-:W-:Y:S01]  /*af50*/  FMUL R14, R27, 3 ;  /* 0x404000001b0e7820 */ /* 0x000fe20000400000 */
[----:B------:R-:W-:-:S03]  /*af60*/  MOV R25, 0x391fcb8e ;  /* 0x391fcb8e00197802 */ /* 0x000fc60000000f00 */
        /* <DEDUP_REMOVED lines=57> */
.L_x_265:
[----:B------:R-:W-:Y:S05]  /*b300*/  BSYNC.RECONVERGENT B2 ;  /* 0x0000000000027941 */ /* 0x000fea0003800200 */
.L_x_264:
[----:B------:R-:W0:Y:S01]  /*b310*/  LDCU UR4, c[0x0][0x3e0] ;  /* 0x00007c00ff0477ac */ /* 0x000e220008000800 */
[----:B------:R-:W-:Y:S01]  /*b320*/  FADD R6, R17, R6 ;  /* 0x0000000611067221 */ /* 0x000fe20000000000 */
[----:B------:R-:W-:Y:S01]  /*b330*/  BSSY.RECONVERGENT B0, `(.L_x_270) ;  /* 0x0000011000007945 */ /* 0x000fe20003800200 */
[----:B------:R-:W-:Y:S01]  /*b340*/  FADD R4, -R3, R4 ;  /* 0x0000000403047221 */ /* 0x000fe20000000100 */
[----:B------:R-:W1:Y:S01]  /*b350*/  LDCU UR5, c[0x0][0x3bc] ;  /* 0x00007780ff0577ac */ /* 0x000e620008000800 */
[----:B0-----:R-:W-:-:S04]  /*b360*/  FADD R7, R18, UR4 ;  /* 0x0000000412077e21 */ /* 0x001fc80008000000 */
[----:B-1----:R-:W-:-:S04]  /*b370*/  FADD R15, R7, -UR5 ;  /* 0x80000005070f7e21 */ /* 0x002fc80008000000 */
        /* <DEDUP_REMOVED lines=8> */
.L_x_271:
[----:B------:R-:W-:Y:S01]  /*b400*/  FMUL.FTZ R3, R2, R15 ;  /* 0x0000000f02037220 */ /* 0x000fe20000410000 */
[----:B------:R-:W-:-:S03]  /*b410*/  FMUL.FTZ R15, R15, 0.5 ;  /* 0x3f0000000f0f7820 */ /* 0x000fc60000410000 */
[----:B------:R-:W-:-:S04]  /*b420*/  FFMA R2, -R3, R3, R2 ;  /* 0x0000000303027223 */ /* 0x000fc80000000102 */
[----:B------:R-:W-:-:S07]  /*b430*/  FFMA R24, R2, R15, R3 ;  /* 0x0000000f02187223 */ /* 0x000fce0000000003 */
.L_x_272:
[----:B------:R-:W-:Y:S05]  /*b440*/  BSYNC.RECONVERGENT B0 ;  /* 0x0000000000007941 */ /* 0x000fea0003800200 */
.L_x_270:
        /* <DEDUP_REMOVED lines=83> */
.L_x_274:
[----:B------:R-:W-:Y:S05]  /*b980*/  BSYNC.RECONVERGENT B0 ;  /* 0x0000000000007941 */ /* 0x000fea0003800200 */
.L_x_273:
[----:B------:R-:W0:Y:S01]  /*b990*/  LDCU UR4, c[0x0][0x3c8] ;  /* 0x00007900ff0477ac */ /* 0x000e220008000800 */
[----:B------:R-:W-:Y:S01]  /*b9a0*/  FADD R5, R12, R5 ;  /* 0x000000050c057221 */ /* 0x000fe20000000000 */
[----:B------:R-:W-:Y:S01]  /*b9b0*/  BSSY.RECONVERGENT B0, `(.L_x_275) ;  /* 0x0000010000007945 */ /* 0x000fe20003800200 */
[----:B0-----:R-:W-:-:S04]  /*b9c0*/  FADD R2, R7, -UR4 ;  /* 0x8000000407027e21 */ /* 0x001fc80008000000 */
[----:B------:R-:W-:-:S04]  /*b9d0*/  FFMA R2, R2, R2, R5 ;  /* 0x0000000202027223 */ /* 0x000fc80000000005 */
        /* <DEDUP_REMOVED lines=8> */
.L_x_277:
[----:B------:R-:W-:Y:S05]  /*ba60*/  BRA `(.L_x_278) ;  /* 0x0000000000107947 */ /* 0x000fea0003800000 */
.L_x_276:
[----:B------:R-:W-:Y:S01]  /*ba70*/  FMUL.FTZ R17, R2, R15 ;  /* 0x0000000f02117220 */ /* 0x000fe20000410000 */
[----:B------:R-:W-:-:S03]  /*ba80*/  FMUL.FTZ R15, R15, 0.5 ;  /* 0x3f0000000f0f7820 */ /* 0x000fc60000410000 */
[----:B------:R-:W-:-:S04]  /*ba90*/  FFMA R2, -R17, R17, R2 ;  /* 0x0000001111027223 */ /* 0x000fc80000000102 */
[----:B------:R-:W-:-:S07]  /*baa0*/  FFMA R24, R2, R15, R17 ;  /* 0x0000000f02187223 */ /* 0x000fce0000000011 */
.L_x_278:
[----:B------:R-:W-:Y:S05]  /*bab0*/  BSYNC.RECONVERGENT B0 ;  /* 0x0000000000007941 */ /* 0x000fea0003800200 */
.L_x_275:
        /* <DEDUP_REMOVED lines=16> */
.L_x_306:
        /* <DEDUP_REMOVED lines=18> */
.L_x_282:
[----:B------:R-:W-:Y:S01]  /*bce0*/  FMUL.FTZ R24, R17, R12 ;  /* 0x0000000c11187220 */ /* 0x000fe20000410000 */
[----:B------:R-:W-:-:S03]  /*bcf0*/  FMUL.FTZ R2, R12, 0.5 ;  /* 0x3f0000000c027820 */ /* 0x000fc60000410000 */
[----:B------:R-:W-:-:S04]  /*bd00*/  FFMA R17, -R24, R24, R17 ;  /* 0x0000001818117223 */ /* 0x000fc80000000111 */
[----:B------:R-:W-:-:S07]  /*bd10*/  FFMA R24, R17, R2, R24 ;  /* 0x0000000211187223 */ /* 0x000fce0000000018 */
.L_x_283:
[----:B------:R-:W-:Y:S05]  /*bd20*/  BSYNC.RECONVERGENT B0 ;  /* 0x0000000000007941 */ /* 0x000fea0003800200 */
.L_x_281:
        /* <DEDUP_REMOVED lines=9> */
[----:B------:R-:W-:-:S04]  /*bdc0*/  FFMA R17, R17, R17, R12 ;  /* 0x0000001111117223 */ /* 0x000fc8000000000c */
[----:B------:R-:W-:Y:S01]  /*bdd0*/  FFMA R23, R16, R16, R17 ;  /* 0x0000001010177223 */ /* 0x000fe20000000011 */
[----:B-----5:R-:W-:-:S03]  /*bde0*/  FMUL R17, R2, R2 ;  /* 0x0000000202117220 */ /* 0x020fc60000400000 */
[----:B------:R0:W1:Y:S01]  /*bdf0*/  MUFU.RSQ R16, R23 ;  /* 0x0000001700107308 */ /* 0x0000620000001400 */
[----:B------:R-:W-:Y:S01]  /*be00*/  IADD3 R12, PT, PT, R23, -0xd000000, RZ ;  /* 0xf3000000170c7810 */ /* 0x000fe20007ffe0ff */
[----:B------:R-:W-:-:S03]  /*be10*/  FFMA R17, R24, R24, -R17 ;  /* 0x0000001818117223 */ /* 0x000fc60000000811 */
[----:B------:R-:W-:Y:S01]  /*be20*/  ISETP.GT.U32.AND P1, PT, R12, 0x727fffff, PT ;  /* 0x727fffff0c00780c */ /* 0x000fe20003f24070 */
[----:B------:R-:W-:-:S12]  /*be30*/  FMUL R8, R17, R8 ;  /* 0x0000000811087220 */ /* 0x000fd80000400000 */
[----:B01----:R-:W-:Y:S05]  /*be40*/  @!P1 BRA `(.L_x_285) ;  /* 0x0000000000109947 */ /* 0x003fea0003800000 */
[----:B------:R-:W-:Y:S02]  /*be50*/  MOV R2, R23 ;  /* 0x0000001700027202 */ /* 0x000fe40000000f00 */
[----:B------:R-:W-:-:S07]  /*be60*/  MOV R22, 0xbe80 ;  /* 0x0000be8000167802 */ /* 0x000fce0000000f00 */
[----:B------:R-:W-:Y:S05]  /*be70*/  CALL.REL.NOINC `($__internal_1_$__cuda_sm20_sqrt_rn_f32_slowpath) ;  /* 0x0000005000e87944 */ /* 0x000fea0003c00000 */
[----:B------:R-:W-:Y:S05]  /*be80*/  BRA `(.L_x_286) ;  /* 0x0000000000107947 */ /* 0x000fea0003800000 */
.L_x_285:
[----:B------:R-:W-:Y:S01]  /*be90*/  FMUL.FTZ R24, R23, R16 ;  /* 0x0000001017187220 */ /* 0x000fe20000410000 */
[----:B------:R-:W-:-:S03]  /*bea0*/  FMUL.FTZ R2, R16, 0.5 ;  /* 0x3f00000010027820 */ /* 0x000fc60000410000 */
[----:B------:R-:W-:-:S04]  /*beb0*/  FFMA R17, -R24, R24, R23 ;  /* 0x0000001818117223 */ /* 0x000fc80000000117 */
[----:B------:R-:W-:-:S07]  /*bec0*/  FFMA R24, R17, R2, R24 ;  /* 0x0000000211187223 */ /* 0x000fce0000000018 */
.L_x_286:
[----:B------:R-:W-:Y:S05]  /*bed0*/  BSYNC.RECONVERGENT B0 ;  /* 0x0000000000007941 */ /* 0x000fea0003800200 */
.L_x_284:
        /* <DEDUP_REMOVED lines=22> */
.L_x_288:
[----:B------:R-:W-:Y:S01]  /*c040*/  FMUL.FTZ R24, R23, R16 ;  /* 0x0000001017187220 */ /* 0x000fe20000410000 */
[----:B------:R-:W-:-:S03]  /*c050*/  FMUL.FTZ R2, R16, 0.5 ;  /* 0x3f00000010027820 */ /* 0x000fc60000410000 */
[----:B------:R-:W-:-:S04]  /*c060*/  FFMA R17, -R24, R24, R23 ;  /* 0x0000001818117223 */ /* 0x000fc80000000117 */
[----:B------:R-:W-:-:S07]  /*c070*/  FFMA R24, R17, R2, R24 ;  /* 0x0000000211187223 */ /* 0x000fce0000000018 */
.L_x_289:
[----:B------:R-:W-:Y:S05]  /*c080*/  BSYNC.RECONVERGENT B0 ;  /* 0x0000000000007941 */ /* 0x000fea0003800200 */
.L_x_287:
        /* <DEDUP_REMOVED lines=22> */
.L_x_291:
[----:B------:R-:W-:Y:S01]  /*c1f0*/  FMUL.FTZ R24, R23, R16 ;  /* 0x0000001017187220 */ /* 0x000fe20000410000 */
[----:B------:R-:W-:-:S03]  /*c200*/  FMUL.FTZ R2, R16, 0.5 ;  /* 0x3f00000010027820 */ /* 0x000fc60000410000 */
[----:B------:R-:W-:-:S04]  /*c210*/  FFMA R17, -R24, R24, R23 ;  /* 0x0000001818117223 */ /* 0x000fc80000000117 */
[----:B------:R-:W-:-:S07]  /*c220*/  FFMA R24, R17, R2, R24 ;  /* 0x0000000211187223 */ /* 0x000fce0000000018 */
.L_x_292:
[----:B------:R-:W-:Y:S05]  /*c230*/  BSYNC.RECONVERGENT B0 ;  /* 0x0000000000007941 */ /* 0x000fea0003800200 */
.L_x_290:
        /* <DEDUP_REMOVED lines=22> */
.L_x_294:
[----:B------:R-:W-:Y:S01]  /*c3a0*/  FMUL.FTZ R24, R23, R16 ;  /* 0x0000001017187220 */ /* 0x000fe20000410000 */
[----:B------:R-:W-:-:S03]  /*c3b0*/  FMUL.FTZ R2, R16, 0.5 ;  /* 0x3f00000010027820 */ /* 0x000fc60000410000 */
[----:B------:R-:W-:-:S04]  /*c3c0*/  FFMA R17, -R24, R24, R23 ;  /* 0x0000001818117223 */ /* 0x000fc80000000117 */
[----:B------:R-:W-:-:S07]  /*c3d0*/  FFMA R24, R17, R2, R24 ;  /* 0x0000000211187223 */ /* 0x000fce0000000018 */
.L_x_295:
[----:B------:R-:W-:Y:S05]  /*c3e0*/  BSYNC.RECONVERGENT B0 ;  /* 0x0000000000007941 */ /* 0x000fea0003800200 */
.L_x_293:
        /* <DEDUP_REMOVED lines=22> */
.L_x_297:
[----:B------:R-:W-:Y:S01]  /*c550*/  FMUL.FTZ R24, R23, R16 ;  /* 0x0000001017187220 */ /* 0x000fe20000410000 */
[----:B------:R-:W-:-:S03]  /*c560*/  FMUL.FTZ R2, R16, 0.5 ;  /* 0x3f00000010027820 */ /* 0x000fc60000410000 */
[----:B------:R-:W-:-:S04]  /*c570*/  FFMA R17, -R24, R24, R23 ;  /* 0x0000001818117223 */ /* 0x000fc80000000117 */
[----:B------:R-:W-:-:S07]  /*c580*/  FFMA R24, R17, R2, R24 ;  /* 0x0000000211187223 */ /* 0x000fce0000000018 */
.L_x_298:
[----:B------:R-:W-:Y:S05]  /*c590*/  BSYNC.RECONVERGENT B0 ;  /* 0x0000000000007941 */ /* 0x000fea0003800200 */
.L_x_296:
        /* <DEDUP_REMOVED lines=22> */
.L_x_300:
[----:B------:R-:W-:Y:S01]  /*c700*/  FMUL.FTZ R24, R23, R16 ;  /* 0x0000001017187220 */ /* 0x000fe20000410000 */
[----:B------:R-:W-:-:S03]  /*c710*/  FMUL.FTZ R2, R16, 0.5 ;  /* 0x3f00000010027820 */ /* 0x000fc60000410000 */
[----:B------:R-:W-:-:S04]  /*c720*/  FFMA R17, -R24, R24, R23 ;  /* 0x0000001818117223 */ /* 0x000fc80000000117 */
[----:B------:R-:W-:-:S07]  /*c730*/  FFMA R24, R17, R2, R24 ;  /* 0x0000000211187223 */ /* 0x000fce0000000018 */
.L_x_301:
[----:B------:R-:W-:Y:S05]  /*c740*/  BSYNC.RECONVERGENT B0 ;  /* 0x0000000000007941 */ /* 0x000fea0003800200 */
.L_x_299:
        /* <DEDUP_REMOVED lines=18> */
[----:B------:R-:W-:Y:S01]  /*c870*/  BSSY.RECONVERGENT B1, `(.L_x_304) ;  /* 0x0000004000017945 */ /* 0x000fe20003800200 */
[----:B------:R-:W-:Y:S02]  /*c880*/  MOV R2, R23 ;  /* 0x0000001700027202 */ /* 0x000fe40000000f00 */
[----:B------:R-:W-:-:S07]  /*c890*/  MOV R22, 0xc8b0 ;  /* 0x0000c8b000167802 */ /* 0x000fce0000000f00 */
[----:B------:R-:W-:Y:S05]  /*c8a0*/  CALL.REL.NOINC `($__internal_1_$__cuda_sm20_sqrt_rn_f32_slowpath) ;  /* 0x00000048005c7944 */ /* 0x000fea0003c00000 */
[----:B------:R-:W-:Y:S05]  /*c8b0*/  BSYNC.RECONVERGENT B1 ;  /* 0x0000000000017941 */ /* 0x000fea0003800200 */
.L_x_304:
[----:B------:R-:W-:Y:S05]  /*c8c0*/  BRA `(.L_x_305) ;  /* 0x0000000000107947 */ /* 0x000fea0003800000 */
.L_x_303:
[----:B------:R-:W-:Y:S01]  /*c8d0*/  FMUL.FTZ R24, R23, R16 ;  /* 0x0000001017187220 */ /* 0x000fe20000410000 */
[----:B------:R-:W-:-:S03]  /*c8e0*/  FMUL.FTZ R2, R16, 0.5 ;  /* 0x3f00000010027820 */ /* 0x000fc60000410000 */
[----:B------:R-:W-:-:S04]  /*c8f0*/  FFMA R17, -R24, R24, R23 ;  /* 0x0000001818117223 */ /* 0x000fc80000000117 */
[----:B------:R-:W-:-:S07]  /*c900*/  FFMA R24, R17, R2, R24 ;  /* 0x0000000211187223 */ /* 0x000fce0000000018 */
.L_x_305:
[----:B------:R-:W-:Y:S05]  /*c910*/  BSYNC.RECONVERGENT B0 ;  /* 0x0000000000007941 */ /* 0x000fea0003800200 */
.L_x_302:
        /* <DEDUP_REMOVED lines=9> */
.L_x_280:
        /* <DEDUP_REMOVED lines=26> */
.L_x_309:
[----:B------:R-:W-:Y:S01]  /*cb50*/  FMUL.FTZ R24, R17, R12 ;  /* 0x0000000c11187220 */ /* 0x000fe20000410000 */
[----:B------:R-:W-:-:S03]  /*cb60*/  FMUL.FTZ R2, R12, 0.5 ;  /* 0x3f0000000c027820 */ /* 0x000fc60000410000 */
[----:B------:R-:W-:-:S04]  /*cb70*/  FFMA R17, -R24, R24, R17 ;  /* 0x0000001818117223 */ /* 0x000fc80000000111 */
[----:B------:R-:W-:-:S07]  /*cb80*/  FFMA R24, R17, R2, R24 ;  /* 0x0000000211187223 */ /* 0x000fce0000000018 */
.L_x_310:
[----:B------:R-:W-:Y:S05]  /*cb90*/  BSYNC.RECONVERGENT B0 ;  /* 0x0000000000007941 */ /* 0x000fea0003800200 */
.L_x_308:
        /* <DEDUP_REMOVED lines=22> */
.L_x_312:
[----:B------:R-:W-:Y:S01]  /*cd00*/  FMUL.FTZ R24, R23, R16 ;  /* 0x0000001017187220 */ /* 0x000fe20000410000 */
[----:B------:R-:W-:-:S03]  /*cd10*/  FMUL.FTZ R2, R16, 0.5 ;  /* 0x3f00000010027820 */ /* 0x000fc60000410000 */
[----:B------:R-:W-:-:S04]  /*cd20*/  FFMA R17, -R24, R24, R23 ;  /* 0x0000001818117223 */ /* 0x000fc80000000117 */
[----:B------:R-:W-:-:S07]  /*cd30*/  FFMA R24, R17, R2, R24 ;  /* 0x0000000211187223 */ /* 0x000fce0000000018 */
.L_x_313:
[----:B------:R-:W-:Y:S05]  /*cd40*/  BSYNC.RECONVERGENT B0 ;  /* 0x0000000000007941 */ /* 0x000fea0003800200 */
.L_x_311:
        /* <DEDUP_REMOVED lines=22> */
.L_x_315:
[----:B------:R-:W-:Y:S01]  /*ceb0*/  FMUL.FTZ R24, R23, R16 ;  /* 0x0000001017187220 */ /* 0x000fe20000410000 */
[----:B------:R-:W-:-:S03]  /*cec0*/  FMUL.FTZ R2, R16, 0.5 ;  /* 0x3f00000010027820 */ /* 0x000fc60000410000 */
[----:B------:R-:W-:-:S04]  /*ced0*/  FFMA R17, -R24, R24, R23 ;  /* 0x0000001818117223 */ /* 0x000fc80000000117 */
[----:B------:R-:W-:-:S07]  /*cee0*/  FFMA R24, R17, R2, R24 ;  /* 0x0000000211187223 */ /* 0x000fce0000000018 */
.L_x_316:
[----:B------:R-:W-:Y:S05]  /*cef0*/  BSYNC.RECONVERGENT B0 ;  /* 0x0000000000007941 */ /* 0x000fea0003800200 */
.L_x_314:
        /* <DEDUP_REMOVED lines=22> */
.L_x_318:
[----:B------:R-:W-:Y:S01]  /*d060*/  FMUL.FTZ R24, R23, R16 ;  /* 0x0000001017187220 */ /* 0x000fe20000410000 */
[----:B------:R-:W-:-:S03]  /*d070*/  FMUL.FTZ R2, R16, 0.5 ;  /* 0x3f00000010027820 */ /* 0x000fc60000410000 */
[----:B------:R-:W-:-:S04]  /*d080*/  FFMA R17, -R24, R24, R23 ;  /* 0x0000001818117223 */ /* 0x000fc80000000117 */
[----:B------:R-:W-:-:S07]  /*d090*/  FFMA R24, R17, R2, R24 ;  /* 0x0000000211187223 */ /* 0x000fce0000000018 */
.L_x_319:
[----:B------:R-:W-:Y:S05]  /*d0a0*/  BSYNC.RECONVERGENT B0 ;  /* 0x0000000000007941 */ /* 0x000fea0003800200 */
.L_x_317:
[----:B------:R-:W2:Y:S01]  /*d0b0*/  LDG.E R14, desc[UR8][R14.64+0x3c] ;  /* 0x00003c080e0e7981 */ /* 0x000ea2000c1e1900 */
[----:B------:R-:W-:Y:S01]  /*d0c0*/  IADD3 R10, PT, PT, R10, 0x4, RZ ;  /* 0x000000040a0a7810 */ /* 0x000fe20007ffe0ff */
[----:B--2---:R-:W-:-:S04]  /*d0d0*/  FMUL R17, R14, R14 ;  /* 0x0000000e0e117220 */ /* 0x004fc80000400000 */
[----:B------:R-:W-:-:S04]  /*d0e0*/  FFMA R17, R24, R24, -R17 ;  /* 0x0000001818117223 */ /* 0x000fc80000000811 */
[----:B------:R-:W-:-:S07]  /*d0f0*/  FMUL R8, R8, R17 ;  /* 0x0000001108087220 */ /* 0x000fce0000400000 */
.L_x_307:
        /* <DEDUP_REMOVED lines=24> */
.L_x_322:
[----:B------:R-:W-:Y:S01]  /*d280*/  FMUL.FTZ R24, R17, R12 ;  /* 0x0000000c11187220 */ /* 0x000fe20000410000 */
[----:B------:R-:W-:-:S03]  /*d290*/  FMUL.FTZ R2, R12, 0.5 ;  /* 0x3f0000000c027820 */ /* 0x000fc60000410000 */
[----:B------:R-:W-:-:S04]  /*d2a0*/  FFMA R17, -R24, R24, R17 ;  /* 0x0000001818117223 */ /* 0x000fc80000000111 */
[----:B------:R-:W-:-:S07]  /*d2b0*/  FFMA R24, R17, R2, R24 ;  /* 0x0000000211187223 */ /* 0x000fce0000000018 */
.L_x_323:
[----:B------:R-:W-:Y:S05]  /*d2c0*/  BSYNC.RECONVERGENT B0 ;  /* 0x0000000000007941 */ /* 0x000fea0003800200 */
.L_x_321:
        /* <DEDUP_REMOVED lines=22> */
.L_x_325:
[----:B------:R-:W-:Y:S01]  /*d430*/  FMUL.FTZ R24, R23, R16 ;  /* 0x0000001017187220 */ /* 0x000fe20000410000 */
[----:B------:R-:W-:-:S03]  /*d440*/  FMUL.FTZ R2, R16, 0.5 ;  /* 0x3f00000010027820 */ /* 0x000fc60000410000 */
[----:B------:R-:W-:-:S04]  /*d450*/  FFMA R17, -R24, R24, R23 ;  /* 0x0000001818117223 */ /* 0x000fc80000000117 */
[----:B------:R-:W-:-:S07]  /*d460*/  FFMA R24, R17, R2, R24 ;  /* 0x0000000211187223 */ /* 0x000fce0000000018 */
.L_x_326:
[----:B------:R-:W-:Y:S05]  /*d470*/  BSYNC.RECONVERGENT B0 ;  /* 0x0000000000007941 */ /* 0x000fea0003800200 */
.L_x_324:
[----:B------:R-:W2:Y:S01]  /*d480*/  LDG.E R14, desc[UR8][R14.64+0x1c] ;  /* 0x00001c080e0e7981 */ /* 0x000ea2000c1e1900 */
[----:B------:R-:W-:Y:S01]  /*d490*/  IADD3 R10, PT, PT, R10, 0x2, RZ ;  /* 0x000000020a0a7810 */ /* 0x000fe20007ffe0ff */
[----:B--2---:R-:W-:-:S04]  /*d4a0*/  FMUL R17, R14, R14 ;  /* 0x0000000e0e117220 */ /* 0x004fc80000400000 */
[----:B------:R-:W-:-:S04]  /*d4b0*/  FFMA R17, R24, R24, -R17 ;  /* 0x0000001818117223 */ /* 0x000fc80000000811 */
[----:B------:R-:W-:-:S07]  /*d4c0*/  FMUL R8, R8, R17 ;  /* 0x0000001108087220 */ /* 0x000fce0000400000 */
.L_x_320:
        /* <DEDUP_REMOVED lines=24> */
.L_x_328:
[----:B------:R-:W-:Y:S01]  /*d650*/  FMUL.FTZ R24, R17, R10 ;  /* 0x0000000a11187220 */ /* 0x000fe20000410000 */
[----:B------:R-:W-:-:S03]  /*d660*/  FMUL.FTZ R2, R10, 0.5 ;  /* 0x3f0000000a027820 */ /* 0x000fc60000410000 */
[----:B------:R-:W-:-:S04]  /*d670*/  FFMA R7, -R24, R24, R17 ;  /* 0x0000001818077223 */ /* 0x000fc80000000111 */
[----:B------:R-:W-:-:S07]  /*d680*/  FFMA R24, R7, R2, R24 ;  /* 0x0000000207187223 */ /* 0x000fce0000000018 */
.L_x_329:
[----:B------:R-:W-:Y:S05]  /*d690*/  BSYNC.RECONVERGENT B0 ;  /* 0x0000000000007941 */ /* 0x000fea0003800200 */
.L_x_327:
[----:B------:R-:W2:Y:S02]  /*d6a0*/  LDG.E R14, desc[UR8][R14.64+0xc] ;  /* 0x00000c080e0e7981 */ /* 0x000ea4000c1e1900 */
[----:B--2---:R-:W-:-:S04]  /*d6b0*/  FMUL R7, R14, R14 ;  /* 0x0000000e0e077220 */ /* 0x004fc80000400000 */
[----:B------:R-:W-:-:S04]  /*d6c0*/  FFMA R7, R24, R24, -R7 ;  /* 0x0000001818077223 */ /* 0x000fc80000000807 */
[----:B------:R-:W-:-:S07]  /*d6d0*/  FMUL R8, R8, R7 ;  /* 0x0000000708087220 */ /* 0x000fce0000400000 */
.L_x_279:
        /* <DEDUP_REMOVED lines=12> */
.L_x_331:
[----:B------:R-:W-:Y:S05]  /*d7a0*/  BSYNC.RECONVERGENT B2 ;  /* 0x0000000000027941 */ /* 0x000fea0003800200 */
.L_x_330:
        /* <DEDUP_REMOVED lines=17> */
.L_x_335:
[----:B------:R-:W-:Y:S05]  /*d8c0*/  BSYNC.RECONVERGENT B3 ;  /* 0x0000000000037941 */ /* 0x000fea0003800200 */
.L_x_334:
        /* <DEDUP_REMOVED lines=9> */
.L_x_336:
[----:B------:R-:W0:Y:S02]  /*d960*/  MUFU.RCP R15, R2 ;  /* 0x00000002000f7308 */ /* 0x000e240000001000 */
[----:B0-----:R-:W-:-:S04]  /*d970*/  FFMA R7, R2, R15, -1 ;  /* 0xbf80000002077423 */ /* 0x001fc8000000000f */
[----:B------:R-:W-:-:S04]  /*d980*/  FADD.FTZ R8, -R7, -RZ ;  /* 0x800000ff07087221 */ /* 0x000fc80000010100 */
[----:B------:R-:W-:-:S07]  /*d990*/  FFMA R15, R15, R8, R15 ;  /* 0x000000080f0f7223 */ /* 0x000fce000000000f */
.L_x_337:
        /* <DEDUP_REMOVED lines=88> */
.L_x_333:
[----:B------:R-:W-:Y:S05]  /*df20*/  BSYNC.RECONVERGENT B2 ;  /* 0x0000000000027941 */ /* 0x000fea0003800200 */
.L_x_332:
[----:B------:R-:W0:Y:S01]  /*df30*/  LDCU UR4, c[0x0][0x3e0] ;  /* 0x00007c00ff0477ac */ /* 0x000e220008000800 */
[----:B------:R-:W-:Y:S01]  /*df40*/  BSSY.RECONVERGENT B0, `(.L_x_338) ;  /* 0x0000010000007945 */ /* 0x000fe20003800200 */
[----:B------:R-:W1:Y:S01]  /*df50*/  LDCU UR5, c[0x0][0x3bc] ;  /* 0x00007780ff0577ac */ /* 0x000e620008000800 */
[----:B0-----:R-:W-:-:S04]  /*df60*/  FADD R18, R18, -UR4 ;  /* 0x8000000412127e21 */ /* 0x001fc80008000000 */
        /* <DEDUP_REMOVED lines=9> */
.L_x_339:
[----:B------:R-:W-:Y:S01]  /*e000*/  FMUL.FTZ R15, R2, R7 ;  /* 0x00000007020f7220 */ /* 0x000fe20000410000 */
[----:B------:R-:W-:-:S03]  /*e010*/  FMUL.FTZ R7, R7, 0.5 ;  /* 0x3f00000007077820 */ /* 0x000fc60000410000 */
[----:B------:R-:W-:-:S04]  /*e020*/  FFMA R2, -R15, R15, R2 ;  /* 0x0000000f0f027223 */ /* 0x000fc80000000102 */
[----:B------:R-:W-:-:S07]  /*e030*/  FFMA R24, R2, R7, R15 ;  /* 0x0000000702187223 */ /* 0x000fce000000000f */
.L_x_340:
[----:B------:R-:W-:Y:S05]  /*e040*/  BSYNC.RECONVERGENT B0 ;  /* 0x0000000000007941 */ /* 0x000fea0003800200 */
.L_x_338:
        /* <DEDUP_REMOVED lines=40> */
[----:B------:R-:W-:Y:S01]  /*e2d0*/  FFMA R7, R13, R8, -R2 ;  /* 0x000000080d077223 */ /* 0x000fe20000000802 */
[----:B------:R-:W-:-:S03]  /*e2e0*/  FSETP.GEU.AND P2, PT, R2, RZ, PT ;  /* 0x000000ff0200720b */ /* 0x000fc60003f4e000 */
[----:B------:R-:W-:Y:S02]  /*e2f0*/  FFMA R6, R13, R6, R7 ;  /* 0x000000060d067223 */ /* 0x000fe40000000007 */
[----:B------:R-:W1:Y:S01]  /*e300*/  F2I.NTZ R8, R2 ;  /* 0x0000000200087305 */ /* 0x000e620000203100 */
[----:B0-----:R-:W-:Y:S01]  /*e310*/  FADD R7, R2, -R15 ;  /* 0x8000000f02077221 */ /* 0x001fe20000000000 */
[----:B------:R-:W-:-:S03]  /*e320*/  FSETP.GT.AND P1, PT, R15, RZ, PT ;  /* 0x000000ff0f00720b */ /* 0x000fc60003f24000 */
[----:B------:R-:W-:Y:S01]  /*e330*/  FADD R6, R6, R7 ;  /* 0x0000000706067221 */ /* 0x000fe20000000000 */
[----:B------:R-:W-:Y:S02]  /*e340*/  SEL R15, RZ, 0x83000000, P1 ;  /* 0x83000000ff0f7807 */ /* 0x000fe40000800000 */
[----:B------:R-:W-:Y:S01]  /*e350*/  FSETP.GT.AND P1, PT, |R2|, 152, PT ;  /* 0x431800000200780b */ /* 0x000fe20003f24200 */
[----:B------:R-:W-:Y:S01]  /*e360*/  FFMA R7, R6, R17, 0.0013391353422775864601 ;  /* 0x3aaf85ed06077423 */ /* 0x000fe20000000011 */
[----:B------:R-:W-:Y:S02]  /*e370*/  IADD3 R10, PT, PT, R15, 0x7f000000, RZ ;  /* 0x7f0000000f0a7810 */ /* 0x000fe40007ffe0ff */
[----:B-1----:R-:W-:Y:S01]  /*e380*/  LEA R8, R8, -R15, 0x17 ;  /* 0x8000000f08087211 */ /* 0x002fe200078eb8ff */
[----:B------:R-:W-:-:S04]  /*e390*/  FFMA R7, R6, R7, 0.0096188392490148544312 ;  /* 0x3c1d985606077423 */ /* 0x000fc80000000007 */
        /* <DEDUP_REMOVED lines=30> */
.L_x_342:
[----:B------:R-:W-:Y:S05]  /*e580*/  BSYNC.RECONVERGENT B0 ;  /* 0x0000000000007941 */ /* 0x000fea0003800200 */
.L_x_341:
[----:B------:R-:W0:Y:S01]  /*e590*/  LDCU UR5, c[0x0][0x3c8] ;  /* 0x00007900ff0577ac */ /* 0x000e220008000800 */
[----:B------:R-:W-:Y:S01]  /*e5a0*/  BSSY.RECONVERGENT B0, `(.L_x_343) ;  /* 0x0000012000007945 */ /* 0x000fe20003800200 */
[----:B------:R-:W1:Y:S01]  /*e5b0*/  LDCU UR4, c[0x0][0x3d8] ;  /* 0x00007b00ff0477ac */ /* 0x000e620008000800 */
[----:B0-----:R-:W-:-:S04]  /*e5c0*/  FADD R2, R18, -UR5 ;  /* 0x8000000512027e21 */ /* 0x001fc80008000000 */
[----:B------:R-:W-:Y:S01]  /*e5d0*/  FFMA R2, R2, R2, R5 ;  /* 0x0000000202027223 */ /* 0x000fe20000000005 */
[----:B-1----:R-:W-:-:S03]  /*e5e0*/  UISETP.GE.AND UP0, UPT, UR4, 0x1, UPT ;  /* 0x000000010400788c */ /* 0x002fc6000bf06270 */
        /* <DEDUP_REMOVED lines=8> */
.L_x_345:
[----:B------:R-:W-:Y:S05]  /*e670*/  BRA `(.L_x_346) ;  /* 0x0000000000107947 */ /* 0x000fea0003800000 */
.L_x_344:
[----:B------:R-:W-:Y:S01]  /*e680*/  FMUL.FTZ R7, R2, R5 ;  /* 0x0000000502077220 */ /* 0x000fe20000410000 */
[----:B------:R-:W-:-:S03]  /*e690*/  FMUL.FTZ R5, R5, 0.5 ;  /* 0x3f00000005057820 */ /* 0x000fc60000410000 */
[----:B------:R-:W-:-:S04]  /*e6a0*/  FFMA R2, -R7, R7, R2 ;  /* 0x0000000707027223 */ /* 0x000fc80000000102 */
[----:B------:R-:W-:-:S07]  /*e6b0*/  FFMA R24, R2, R5, R7 ;  /* 0x0000000502187223 */ /* 0x000fce0000000007 */
.L_x_346:
[----:B------:R-:W-:Y:S05]  /*e6c0*/  BSYNC.RECONVERGENT B0 ;  /* 0x0000000000007941 */ /* 0x000fea0003800200 */
.L_x_343:
        /* <DEDUP_REMOVED lines=16> */
.L_x_374:
        /* <DEDUP_REMOVED lines=18> */
.L_x_350:
[----:B------:R-:W-:Y:S01]  /*e8f0*/  FMUL.FTZ R24, R11, R10 ;  /* 0x0000000a0b187220 */ /* 0x000fe20000410000 */
[----:B------:R-:W-:-:S03]  /*e900*/  FMUL.FTZ R2, R10, 0.5 ;  /* 0x3f0000000a027820 */ /* 0x000fc60000410000 */
[----:B------:R-:W-:-:S04]  /*e910*/  FFMA R11, -R24, R24, R11 ;  /* 0x00000018180b7223 */ /* 0x000fc8000000010b */
[----:B------:R-:W-:-:S07]  /*e920*/  FFMA R24, R11, R2, R24 ;  /* 0x000000020b187223 */ /* 0x000fce0000000018 */
.L_x_351:
[----:B------:R-:W-:Y:S05]  /*e930*/  BSYNC.RECONVERGENT B0 ;  /* 0x0000000000007941 */ /* 0x000fea0003800200 */
.L_x_349:
        /* <DEDUP_REMOVED lines=22> */
.L_x_353:
[----:B------:R-:W-:Y:S01]  /*eaa0*/  FMUL.FTZ R24, R13, R12 ;  /* 0x0000000c0d187220 */ /* 0x000fe20000410000 */
[----:B------:R-:W-:-:S03]  /*eab0*/  FMUL.FTZ R2, R12, 0.5 ;  /* 0x3f0000000c027820 */ /* 0x000fc60000410000 */
[----:B------:R-:W-:-:S04]  /*eac0*/  FFMA R11, -R24, R24, R13 ;  /* 0x00000018180b7223 */ /* 0x000fc8000000010d */
[----:B------:R-:W-:-:S07]  /*ead0*/  FFMA R24, R11, R2, R24 ;  /* 0x000000020b187223 */ /* 0x000fce0000000018 */
.L_x_354:
[----:B------:R-:W-:Y:S05]  /*eae0*/  BSYNC.RECONVERGENT B0 ;  /* 0x0000000000007941 */ /* 0x000fea0003800200 */
.L_x_352:
        /* <DEDUP_REMOVED lines=22> */
.L_x_356:
[----:B------:R-:W-:Y:S01]  /*ec50*/  FMUL.FTZ R24, R13, R12 ;  /* 0x0000000c0d187220 */ /* 0x000fe20000410000 */
[----:B------:R-:W-:-:S03]  /*ec60*/  FMUL.FTZ R2, R12, 0.5 ;  /* 0x3f0000000c027820 */ /* 0x000fc60000410000 */
[----:B------:R-:W-:-:S04]  /*ec70*/  FFMA R11, -R24, R24, R13 ;  /* 0x00000018180b7223 */ /* 0x000fc8000000010d */
[----:B------:R-:W-:-:S07]  /*ec80*/  FFMA R24, R11, R2, R24 ;  /* 0x000000020b187223 */ /* 0x000fce0000000018 */
.L_x_357:
[----:B------:R-:W-:Y:S05]  /*ec90*/  BSYNC.RECONVERGENT B0 ;  /* 0x0000000000007941 */ /* 0x000fea0003800200 */
.L_x_355:
        /* <DEDUP_REMOVED lines=22> */
.L_x_359:
[----:B------:R-:W-:Y:S01]  /*ee00*/  FMUL.FTZ R24, R13, R12 ;  /* 0x0000000c0d187220 */ /* 0x000fe20000410000 */
[----:B------:R-:W-:-:S03]  /*ee10*/  FMUL.FTZ R2, R12, 0.5 ;  /* 0x3f0000000c027820 */ /* 0x000fc60000410000 */
[----:B------:R-:W-:-:S04]  /*ee20*/  FFMA R11, -R24, R24, R13 ;  /* 0x00000018180b7223 */ /* 0x000fc8000000010d */
[----:B------:R-:W-:-:S07]  /*ee30*/  FFMA R24, R11, R2, R24 ;  /* 0x000000020b187223 */ /* 0x000fce0000000018 */
.L_x_360:
[----:B------:R-:W-:Y:S05]  /*ee40*/  BSYNC.RECONVERGENT B0 ;  /* 0x0000000000007941 */ /* 0x000fea0003800200 */
.L_x_358:
        /* <DEDUP_REMOVED lines=22> */
.L_x_362:
[----:B------:R-:W-:Y:S01]  /*efb0*/  FMUL.FTZ R24, R13, R12 ;  /* 0x0000000c0d187220 */ /* 0x000fe20000410000 */
[----:B------:R-:W-:-:S03]  /*efc0*/  FMUL.FTZ R2, R12, 0.5 ;  /* 0x3f0000000c027820 */ /* 0x000fc60000410000 */
[----:B------:R-:W-:-:S04]  /*efd0*/  FFMA R11, -R24, R24, R13 ;  /* 0x00000018180b7223 */ /* 0x000fc8000000010d */
[----:B------:R-:W-:-:S07]  /*efe0*/  FFMA R24, R11, R2, R24 ;  /* 0x000000020b187223 */ /* 0x000fce0000000018 */
.L_x_363:
[----:B------:R-:W-:Y:S05]  /*eff0*/  BSYNC.RECONVERGENT B0 ;  /* 0x0000000000007941 */ /* 0x000fea0003800200 */
.L_x_361:
        /* <DEDUP_REMOVED lines=22> */
.L_x_365:
[----:B------:R-:W-:Y:S01]  /*f160*/  FMUL.FTZ R24, R13, R12 ;  /* 0x0000000c0d187220 */ /* 0x000fe20000410000 */
[----:B------:R-:W-:-:S03]  /*f170*/  FMUL.FTZ R2, R12, 0.5 ;  /* 0x3f0000000c027820 */ /* 0x000fc60000410000 */
[----:B------:R-:W-:-:S04]  /*f180*/  FFMA R11, -R24, R24, R13 ;  /* 0x00000018180b7223 */ /* 0x000fc8000000010d */
[----:B------:R-:W-:-:S07]  /*f190*/  FFMA R24, R11, R2, R24 ;  /* 0x000000020b187223 */ /* 0x000fce0000000018 */
.L_x_366:
[----:B------:R-:W-:Y:S05]  /*f1a0*/  BSYNC.RECONVERGENT B0 ;  /* 0x0000000000007941 */ /* 0x000fea0003800200 */
.L_x_364:
        /* <DEDUP_REMOVED lines=22> */
.L_x_368:
[----:B------:R-:W-:Y:S01]  /*f310*/  FMUL.FTZ R24, R13, R12 ;  /* 0x0000000c0d187220 */ /* 0x000fe20000410000 */
[----:B------:R-:W-:-:S03]  /*f320*/  FMUL.FTZ R2, R12, 0.5 ;  /* 0x3f0000000c027820 */ /* 0x000fc60000410000 */
[----:B------:R-:W-:-:S04]  /*f330*/  FFMA R11, -R24, R24, R13 ;  /* 0x00000018180b7223 */ /* 0x000fc8000000010d */
[----:B------:R-:W-:-:S07]  /*f340*/  FFMA R24, R11, R2, R24 ;  /* 0x000000020b187223 */ /* 0x000fce0000000018 */
.L_x_369:
[----:B------:R-:W-:Y:S05]  /*f350*/  BSYNC.RECONVERGENT B0 ;  /* 0x0000000000007941 */ /* 0x000fea0003800200 */
.L_x_367:
        /* <DEDUP_REMOVED lines=23> */
.L_x_372:
[----:B------:R-:W-:Y:S05]  /*f4d0*/  BRA `(.L_x_373) ;  /* 0x0000000000107947 */ /* 0x000fea0003800000 */
.L_x_371:
[----:B------:R-:W-:Y:S01]  /*f4e0*/  FMUL.FTZ R24, R13, R12 ;  /* 0x0000000c0d187220 */ /* 0x000fe20000410000 */
[----:B------:R-:W-:-:S03]  /*f4f0*/  FMUL.FTZ R2, R12, 0.5 ;  /* 0x3f0000000c027820 */ /* 0x000fc60000410000 */
[----:B------:R-:W-:-:S04]  /*f500*/  FFMA R11, -R24, R24, R13 ;  /* 0x00000018180b7223 */ /* 0x000fc8000000010d */
[----:B------:R-:W-:-:S07]  /*f510*/  FFMA R24, R11, R2, R24 ;  /* 0x000000020b187223 */ /* 0x000fce0000000018 */
.L_x_373:
[----:B------:R-:W-:Y:S05]  /*f520*/  BSYNC.RECONVERGENT B0 ;  /* 0x0000000000007941 */ /* 0x000fea0003800200 */
.L_x_370:
        /* <DEDUP_REMOVED lines=9> */
.L_x_348:
        /* <DEDUP_REMOVED lines=26> */
.L_x_377:
[----:B------:R-:W-:Y:S01]  /*f760*/  FMUL.FTZ R24, R11, R10 ;  /* 0x0000000a0b187220 */ /* 0x000fe20000410000 */
[----:B------:R-:W-:-:S03]  /*f770*/  FMUL.FTZ R2, R10, 0.5 ;  /* 0x3f0000000a027820 */ /* 0x000fc60000410000 */
[----:B------:R-:W-:-:S04]  /*f780*/  FFMA R11, -R24, R24, R11 ;  /* 0x00000018180b7223 */ /* 0x000fc8000000010b */
[----:B------:R-:W-:-:S07]  /*f790*/  FFMA R24, R11, R2, R24 ;  /* 0x000000020b187223 */ /* 0x000fce0000000018 */
.L_x_378:
[----:B------:R-:W-:Y:S05]  /*f7a0*/  BSYNC.RECONVERGENT B0 ;  /* 0x0000000000007941 */ /* 0x000fea0003800200 */
.L_x_376:
        /* <DEDUP_REMOVED lines=22> */
.L_x_380:
[----:B------:R-:W-:Y:S01]  /*f910*/  FMUL.FTZ R24, R13, R12 ;  /* 0x0000000c0d187220 */ /* 0x000fe20000410000 */
[----:B------:R-:W-:-:S03]  /*f920*/  FMUL.FTZ R2, R12, 0.5 ;  /* 0x3f0000000c027820 */ /* 0x000fc60000410000 */
[----:B------:R-:W-:-:S04]  /*f930*/  FFMA R11, -R24, R24, R13 ;  /* 0x00000018180b7223 */ /* 0x000fc8000000010d */
[----:B------:R-:W-:-:S07]  /*f940*/  FFMA R24, R11, R2, R24 ;  /* 0x000000020b187223 */ /* 0x000fce0000000018 */
.L_x_381:
[----:B------:R-:W-:Y:S05]  /*f950*/  BSYNC.RECONVERGENT B0 ;  /* 0x0000000000007941 */ /* 0x000fea0003800200 */
.L_x_379:
        /* <DEDUP_REMOVED lines=22> */
.L_x_383:
[----:B------:R-:W-:Y:S01]  /*fac0*/  FMUL.FTZ R24, R13, R12 ;  /* 0x0000000c0d187220 */ /* 0x000fe20000410000 */
[----:B------:R-:W-:-:S03]  /*fad0*/  FMUL.FTZ R2, R12, 0.5 ;  /* 0x3f0000000c027820 */ /* 0x000fc60000410000 */
[----:B------:R-:W-:-:S04]  /*fae0*/  FFMA R11, -R24, R24, R13 ;  /* 0x00000018180b7223 */ /* 0x000fc8000000010d */
[----:B------:R-:W-:-:S07]  /*faf0*/  FFMA R24, R11, R2, R24 ;  /* 0x000000020b187223 */ /* 0x000fce0000000018 */
.L_x_384:
[----:B------:R-:W-:Y:S05]  /*fb00*/  BSYNC.RECONVERGENT B0 ;  /* 0x0000000000007941 */ /* 0x000fea0003800200 */
.L_x_382:
        /* <DEDUP_REMOVED lines=22> */
.L_x_386:
[----:B------:R-:W-:Y:S01]  /*fc70*/  FMUL.FTZ R24, R13, R12 ;  /* 0x0000000c0d187220 */ /* 0x000fe20000410000 */
[----:B------:R-:W-:-:S03]  /*fc80*/  FMUL.FTZ R2, R12, 0.5 ;  /* 0x3f0000000c027820 */ /* 0x000fc60000410000 */
[----:B------:R-:W-:-:S04]  /*fc90*/  FFMA R11, -R24, R24, R13 ;  /* 0x00000018180b7223 */ /* 0x000fc8000000010d */
[----:B------:R-:W-:-:S07]  /*fca0*/  FFMA R24, R11, R2, R24 ;  /* 0x000000020b187223 */ /* 0x000fce0000000018 */
.L_x_387:
[----:B------:R-:W-:Y:S05]  /*fcb0*/  BSYNC.RECONVERGENT B0 ;  /* 0x0000000000007941 */ /* 0x000fea0003800200 */
.L_x_385:
[----:B------:R-:W2:Y:S01]  /*fcc0*/  LDG.E R6, desc[UR8][R6.64+0x3c] ;  /* 0x00003c0806067981 */ /* 0x000ea2000c1e1900 */
[----:B------:R-:W-:Y:S01]  /*fcd0*/  IADD3 R5, PT, PT, R5, 0x4, RZ ;  /* 0x0000000405057810 */ /* 0x000fe20007ffe0ff */
[----:B--2---:R-:W-:-:S04]  /*fce0*/  FMUL R11, R6, R6 ;  /* 0x00000006060b7220 */ /* 0x004fc80000400000 */
[----:B------:R-:W-:-:S04]  /*fcf0*/  FFMA R24, R24, R24, -R11 ;  /* 0x0000001818187223 */ /* 0x000fc8000000080b */
[----:B------:R-:W-:-:S07]  /*fd00*/  FMUL R9, R9, R24 ;  /* 0x0000001809097220 */ /* 0x000fce0000400000 */
.L_x_375:
        /* <DEDUP_REMOVED lines=24> */
.L_x_390:
[----:B------:R-:W-:Y:S01]  /*fe90*/  FMUL.FTZ R24, R11, R10 ;  /* 0x0000000a0b187220 */ /* 0x000fe20000410000 */
[----:B------:R-:W-:-:S03]  /*fea0*/  FMUL.FTZ R2, R10, 0.5 ;  /* 0x3f0000000a027820 */ /* 0x000fc60000410000 */
[----:B------:R-:W-:-:S04]  /*feb0*/  FFMA R11, -R24, R24, R11 ;  /* 0x00000018180b7223 */ /* 0x000fc8000000010b */
[----:B------:R-:W-:-:S07]  /*fec0*/  FFMA R24, R11, R2, R24 ;  /* 0x000000020b187223 */ /* 0x000fce0000000018 */
.L_x_391:
[----:B------:R-:W-:Y:S05]  /*fed0*/  BSYNC.RECONVERGENT B0 ;  /* 0x0000000000007941 */ /* 0x000fea0003800200 */
.L_x_389:
        /* <DEDUP_REMOVED lines=22> */
.L_x_393:
[----:B------:R-:W-:Y:S01]  /*10040*/  FMUL.FTZ R24, R13, R12 ;  /* 0x0000000c0d187220 */ /* 0x000fe20000410000 */
[----:B------:R-:W-:-:S03]  /*10050*/  FMUL.FTZ R2, R12, 0.5 ;  /* 0x3f0000000c027820 */ /* 0x000fc60000410000 */
[----:B------:R-:W-:-:S04]  /*10060*/  FFMA R11, -R24, R24, R13 ;  /* 0x00000018180b7223 */ /* 0x000fc8000000010d */
[----:B------:R-:W-:-:S07]  /*10070*/  FFMA R24, R11, R2, R24 ;  /* 0x000000020b187223 */ /* 0x000fce0000000018 */
.L_x_394:
[----:B------:R-:W-:Y:S05]  /*10080*/  BSYNC.RECONVERGENT B0 ;  /* 0x0000000000007941 */ /* 0x000fea0003800200 */
.L_x_392:
[----:B------:R-:W2:Y:S01]  /*10090*/  LDG.E R6, desc[UR8][R6.64+0x1c] ;  /* 0x00001c0806067981 */ /* 0x000ea2000c1e1900 */
[----:B------:R-:W-:Y:S01]  /*100a0*/  IADD3 R5, PT, PT, R5, 0x2, RZ ;  /* 0x0000000205057810 */ /* 0x000fe20007ffe0ff */
[----:B--2---:R-:W-:-:S04]  /*100b0*/  FMUL R11, R6, R6 ;  /* 0x00000006060b7220 */ /* 0x004fc80000400000 */
[----:B------:R-:W-:-:S04]  /*100c0*/  FFMA R24, R24, R24, -R11 ;  /* 0x0000001818187223 */ /* 0x000fc8000000080b */
[----:B------:R-:W-:-:S07]  /*100d0*/  FMUL R9, R9, R24 ;  /* 0x0000001809097220 */ /* 0x000fce0000400000 */
.L_x_388:
        /* <DEDUP_REMOVED lines=24> */
.L_x_396:
[----:B------:R-:W-:Y:S01]  /*10260*/  FMUL.FTZ R24, R5, R10 ;  /* 0x0000000a05187220 */ /* 0x000fe20000410000 */
[----:B------:R-:W-:-:S03]  /*10270*/  FMUL.FTZ R2, R10, 0.5 ;  /* 0x3f0000000a027820 */ /* 0x000fc60000410000 */
[----:B------:R-:W-:-:S04]  /*10280*/  FFMA R5, -R24, R24, R5 ;  /* 0x0000001818057223 */ /* 0x000fc80000000105 */
[----:B------:R-:W-:-:S07]  /*10290*/  FFMA R24, R5, R2, R24 ;  /* 0x0000000205187223 */ /* 0x000fce0000000018 */
.L_x_397:
[----:B------:R-:W-:Y:S05]  /*102a0*/  BSYNC.RECONVERGENT B0 ;  /* 0x0000000000007941 */ /* 0x000fea0003800200 */
.L_x_395:
[----:B------:R-:W2:Y:S02]  /*102b0*/  LDG.E R6, desc[UR8][R6.64+0xc] ;  /* 0x00000c0806067981 */ /* 0x000ea4000c1e1900 */
[----:B--2---:R-:W-:-:S04]  /*102c0*/  FMUL R5, R6, R6 ;  /* 0x0000000606057220 */ /* 0x004fc80000400000 */
[----:B------:R-:W-:-:S04]  /*102d0*/  FFMA R24, R24, R24, -R5 ;  /* 0x0000001818187223 */ /* 0x000fc80000000805 */
[----:B------:R-:W-:-:S07]  /*102e0*/  FMUL R9, R9, R24 ;  /* 0x0000001809097220 */ /* 0x000fce0000400000 */
.L_x_347:
        /* <DEDUP_REMOVED lines=13> */
.L_x_399:
[----:B------:R-:W-:Y:S05]  /*103c0*/  BSYNC.RECONVERGENT B2 ;  /* 0x0000000000027941 */ /* 0x000fea0003800200 */
.L_x_398:
        /* <DEDUP_REMOVED lines=17> */
.L_x_403:
[----:B------:R-:W-:Y:S05]  /*104e0*/  BSYNC.RECONVERGENT B3 ;  /* 0x0000000000037941 */ /* 0x000fea0003800200 */
.L_x_402:
        /* <DEDUP_REMOVED lines=9> */
.L_x_404:
[----:B------:R-:W0:Y:S02]  /*10580*/  MUFU.RCP R15, R2 ;  /* 0x00000002000f7308 */ /* 0x000e240000001000 */
[----:B0-----:R-:W-:-:S04]  /*10590*/  FFMA R7, R2, R15, -1 ;  /* 0xbf80000002077423 */ /* 0x001fc8000000000f */
[----:B------:R-:W-:-:S04]  /*105a0*/  FADD.FTZ R8, -R7, -RZ ;  /* 0x800000ff07087221 */ /* 0x000fc80000010100 */
[----:B------:R-:W-:-:S07]  /*105b0*/  FFMA R15, R15, R8, R15 ;  /* 0x000000080f0f7223 */ /* 0x000fce000000000f */
.L_x_405:
        /* <DEDUP_REMOVED lines=88> */
.L_x_401:
[----:B------:R-:W-:Y:S05]  /*10b40*/  BSYNC.RECONVERGENT B2 ;  /* 0x0000000000027941 */ /* 0x000fea0003800200 */
.L_x_400:
[----:B------:R-:W0:Y:S01]  /*10b50*/  LDC R5, c[0x0][0x3e0] ;  /* 0x0000f800ff057b82 */ /* 0x000e220000000800 */
[----:B------:R-:W-:Y:S01]  /*10b60*/  BSSY.RECONVERGENT B2, `(.L_x_406) ;  /* 0x000000f000027945 */ /* 0x000fe20003800200 */
[----:B------:R-:W-:Y:S01]  /*10b70*/  FADD R6, -R6, R3 ;  /* 0x0000000306067221 */ /* 0x000fe20000000100 */
[----:B0-----:R-:W-:-:S04]  /*10b80*/  FADD R5, R5, R5 ;  /* 0x0000000505057221 */ /* 0x001fc80000000000 */
[----:B------:R-:W0:Y:S08]  /*10b90*/  MUFU.RCP R2, R5 ;  /* 0x0000000500027308 */ /* 0x000e300000001000 */
[----:B------:R-:W1:Y:S01]  /*10ba0*/  FCHK P0, -R0, R5 ;  /* 0x0000000500007302 */ /* 0x000e620000000100 */
[----:B0-----:R-:W-:-:S04]  /*10bb0*/  FFMA R7, -R5, R2, 1 ;  /* 0x3f80000005077423 */ /* 0x001fc80000000102 */
[----:B------:R-:W-:-:S04]  /*10bc0*/  FFMA R7, R2, R7, R2 ;  /* 0x0000000702077223 */ /* 0x000fc80000000002 */
[----:B------:R-:W-:-:S04]  /*10bd0*/  FFMA R2, -R0, R7, RZ ;  /* 0x0000000700027223 */ /* 0x000fc800000001ff */
[----:B------:R-:W-:-:S04]  /*10be0*/  FFMA R8, -R5, R2, -R0 ;  /* 0x0000000205087223 */ /* 0x000fc80000000900 */
[----:B------:R-:W-:Y:S01]  /*10bf0*/  FFMA R7, R7, R8, R2 ;  /* 0x0000000807077223 */ /* 0x000fe20000000002 */
[----:B-1----:R-:W-:Y:S06]  /*10c00*/  @!P0 BRA `(.L_x_407) ;  /* 0x0000000000108947 */ /* 0x002fec0003800000 */
[----:B------:R-:W-:Y:S01]  /*10c10*/  FADD R7, -R0, -RZ ;  /* 0x800000ff00077221 */ /* 0x000fe20000000100 */
[----:B------:R-:W-:Y:S02]  /*10c20*/  MOV R8, R5 ;  /* 0x0000000500087202 */ /* 0x000fe40000000f00 */
[----:B------:R-:W-:-:S07]  /*10c30*/  MOV R22, 0x10c50 ;  /* 0x00010c5000167802 */ /* 0x000fce0000000f00 */
[----:B------:R-:W-:Y:S05]  /*10c40*/  CALL.REL.NOINC `($__internal_2_$__cuda_sm3x_div_rn_noftz_f32_slowpath) ;  /* 0x0000000400c87944 */ /* 0x000fea0003c00000 */
.L_x_407:
[----:B------:R-:W-:Y:S05]  /*10c50*/  BSYNC.RECONVERGENT B2 ;  /* 0x0000000000027941 */ /* 0x000fea0003800200 */
.L_x_406:
[----:B------:R-:W0:Y:S01]  /*10c60*/  LDC.64 R2, c[0x0][0x398] ;  /* 0x0000e600ff027b82 */ /* 0x000e220000000a00 */
[----:B------:R-:W1:Y:S01]  /*10c70*/  MUFU.RCP R0, R5 ;  /* 0x0000000500007308 */ /* 0x000e620000001000 */
[----:B------:R-:W-:Y:S07]  /*10c80*/  BSSY.RECONVERGENT B2, `(.L_x_408) ;  /* 0x000000f000027945 */ /* 0x000fee0003800200 */
[----:B------:R-:W2:Y:S01]  /*10c90*/  FCHK P0, -R4, R5 ;  /* 0x0000000504007302 */ /* 0x000ea20000000100 */
[----:B-1----:R-:W-:-:S04]  /*10ca0*/  FFMA R9, -R5, R0, 1 ;  /* 0x3f80000005097423 */ /* 0x002fc80000000100 */
[----:B------:R-:W-:Y:S01]  /*10cb0*/  FFMA R11, R0, R9, R0 ;  /* 0x00000009000b7223 */ /* 0x000fe20000000000 */
[----:B0-----:R-:W-:-:S04]  /*10cc0*/  IMAD.WIDE R2, R21, 0x4, R2 ;  /* 0x0000000415027825 */ /* 0x001fc800078e0202 */
[----:B------:R-:W-:Y:S01]  /*10cd0*/  FFMA R0, -R4, R11, RZ ;  /* 0x0000000b04007223 */ /* 0x000fe200000001ff */
[----:B------:R0:W-:Y:S03]  /*10ce0*/  STG.E desc[UR8][R2.64], R7 ;  /* 0x0000000702007986 */ /* 0x0001e6000c101908 */
[----:B------:R-:W-:-:S04]  /*10cf0*/  FFMA R9, -R5, R0, -R4 ;  /* 0x0000000005097223 */ /* 0x000fc80000000904 */
[----:B------:R-:W-:Y:S01]  /*10d00*/  FFMA R9, R11, R9, R0 ;  /* 0x000000090b097223 */ /* 0x000fe20000000000 */
[----:B--2---:R-:W-:Y:S06]  /*10d10*/  @!P0 BRA `(.L_x_409) ;  /* 0x0000000000148947 */ /* 0x004fec0003800000 */
[----:B0-----:R-:W-:Y:S01]  /*10d20*/  FADD R7, -R4, -RZ ;  /* 0x800000ff04077221 */ /* 0x001fe20000000100 */
[----:B------:R-:W-:Y:S02]  /*10d30*/  MOV R8, R5 ;  /* 0x0000000500087202 */ /* 0x000fe40000000f00 */
[----:B------:R-:W-:-:S07]  /*10d40*/  MOV R22, 0x10d60 ;  /* 0x00010d6000167802 */ /* 0x000fce0000000f00 */
[----:B------:R-:W-:Y:S05]  /*10d50*/  CALL.REL.NOINC `($__internal_2_$__cuda_sm3x_div_rn_noftz_f32_slowpath) ;  /* 0x0000000400847944 */ /* 0x000fea0003c00000 */
[----:B------:R-:W-:-:S07]  /*10d60*/  MOV R9, R7 ;  /* 0x0000000700097202 */ /* 0x000fce0000000f00 */
.L_x_409:
[----:B------:R-:W-:Y:S05]  /*10d70*/  BSYNC.RECONVERGENT B2 ;  /* 0x0000000000027941 */ /* 0x000fea0003800200 */
.L_x_408:
[----:B0-----:R-:W0:Y:S01]  /*10d80*/  LDC.64 R2, c[0x0][0x3a0] ;  /* 0x0000e800ff027b82 */ /* 0x001e220000000a00 */
        /* <DEDUP_REMOVED lines=11> */
[----:B------:R-:W-:Y:S01]  /*10e40*/  FADD R7, -R6, -RZ ;  /* 0x800000ff06077221 */ /* 0x000fe20000000100 */
[----:B------:R-:W-:Y:S02]  /*10e50*/  MOV R8, R5 ;  /* 0x0000000500087202 */ /* 0x000fe40000000f00 */
[----:B------:R-:W-:-:S07]  /*10e60*/  MOV R22, 0x10e80 ;  /* 0x00010e8000167802 */ /* 0x000fce0000000f00 */
[----:B0-----:R-:W-:Y:S05]  /*10e70*/  CALL.REL.NOINC `($__internal_2_$__cuda_sm3x_div_rn_noftz_f32_slowpath) ;  /* 0x00000004003c7944 */ /* 0x001fea0003c00000 */
.L_x_411:
[----:B------:R-:W-:Y:S05]  /*10e80*/  BSYNC.RECONVERGENT B2 ;  /* 0x0000000000027941 */ /* 0x000fea0003800200 */
.L_x_410:
[----:B0-----:R-:W0:Y:S02]  /*10e90*/  LDC.64 R2, c[0x0][0x3a8] ;  /* 0x0000ea00ff027b82 */ /* 0x001e240000000a00 */
[----:B0-----:R-:W-:-:S05]  /*10ea0*/  IMAD.WIDE R2, R21, 0x4, R2 ;  /* 0x0000000415027825 */ /* 0x001fca00078e0202 */
[----:B------:R-:W-:Y:S01]  /*10eb0*/  STG.E desc[UR8][R2.64], R7 ;  /* 0x0000000702007986 */ /* 0x000fe2000c101908 */
[----:B------:R-:W-:Y:S05]  /*10ec0*/  EXIT ;  /* 0x000000000000794d */ /* 0x000fea0003800000 */
        .weak           $__internal_0_$__cuda_sm20_rcp_rn_f32_slowpath
        .type           $__internal_0_$__cuda_sm20_rcp_rn_f32_slowpath,@function
        .size           $__internal_0_$__cuda_sm20_rcp_rn_f32_slowpath,($__internal_1_$__cuda_sm20_sqrt_rn_f32_slowpath - $__internal_0_$__cuda_sm20_rcp_rn_f32_slowpath)
$__internal_0_$__cuda_sm20_rcp_rn_f32_slowpath:
[----:B------:R-:W-:Y:S01]  /*10ed0*/  SHF.L.U32 R14, R2, 0x1, RZ ;  /* 0x00000001020e7819 */ /* 0x000fe200000006ff */
[----:B------:R-:W-:Y:S03]  /*10ee0*/  BSSY.RECONVERGENT B0, `(.L_x_412) ;  /* 0x0000030000007945 */ /* 0x000fe60003800200 */
[----:B------:R-:W-:-:S04]  /*10ef0*/  SHF.R.U32.HI R14, RZ, 0x18, R14 ;  /* 0x00000018ff0e7819 */ /* 0x000fc8000001160e */
[----:B------:R-:W-:-:S13]  /*10f00*/  ISETP.NE.U32.AND P1, PT, R14, RZ, PT ;  /* 0x000000ff0e00720c */ /* 0x000fda0003f25070 */
[----:B------:R-:W-:Y:S05]  /*10f10*/  @P1 BRA `(.L_x_413) ;  /* 0x0000000000281947 */ /* 0x000fea0003800000 */
[----:B------:R-:W-:-:S04]  /*10f20*/  SHF.L.U32 R7, R2, 0x1, RZ ;  /* 0x0000000102077819 */ /* 0x000fc800000006ff */
[----:B------:R-:W-:-:S13]  /*10f30*/  ISETP.NE.AND P1, PT, R7, RZ, PT ;  /* 0x000000ff0700720c */ /* 0x000fda0003f25270 */
[----:B------:R-:W-:Y:S01]  /*10f40*/  @P1 FFMA R14, R2, 1.84467440737095516160e+19, RZ ;  /* 0x5f800000020e1823 */ /* 0x000fe200000000ff */
[----:B------:R-:W-:Y:S08]  /*10f50*/  @!P1 MUFU.RCP R15, R2 ;  /* 0x00000002000f9308 */ /* 0x000ff00000001000 */
[----:B------:R-:W0:Y:S02]  /*10f60*/  @P1 MUFU.RCP R7, R14 ;  /* 0x0000000e00071308 */ /* 0x000e240000001000 */
[----:B0-----:R-:W-:-:S04]  /*10f70*/  @P1 FFMA R22, R14, R7, -1 ;  /* 0xbf8000000e161423 */ /* 0x001fc80000000007 */
[----:B------:R-:W-:-:S04]  /*10f80*/  @P1 FADD.FTZ R22, -R22, -RZ ;  /* 0x800000ff16161221 */ /* 0x000fc80000010100 */
[----:B------:R-:W-:-:S04]  /*10f90*/  @P1 FFMA R22, R7, R22, R7 ;  /* 0x0000001607161223 */ /* 0x000fc80000000007 */
[----:B------:R-:W-:Y:S01]  /*10fa0*/  @P1 FFMA R15, R22, 1.84467440737095516160e+19, RZ ;  /* 0x5f800000160f1823 */ /* 0x000fe200000000ff */
[----:B------:R-:W-:Y:S06]  /*10fb0*/  BRA `(.L_x_414) ;  /* 0x0000000000887947 */ /* 0x000fec0003800000 */
.L_x_413:
[----:B------:R-:W-:-:S04]  /*10fc0*/  IADD3 R15, PT, PT, R14, -0xfd, RZ ;  /* 0xffffff030e0f7810 */ /* 0x000fc80007ffe0ff */
[----:B------:R-:W-:-:S13]  /*10fd0*/  ISETP.GT.U32.AND P1, PT, R15, 0x1, PT ;  /* 0x000000010f00780c */ /* 0x000fda0003f24070 */
[----:B------:R-:W-:Y:S05]  /*10fe0*/  @P1 BRA `(.L_x_415) ;  /* 0x0000000000781947 */ /* 0x000fea0003800000 */
[----:B------:R-:W-:Y:S01]  /*10ff0*/  LOP3.LUT R25, R2, 0x7fffff, RZ, 0xc0, !PT ;  /* 0x007fffff02197812 */ /* 0x000fe200078ec0ff */
[----:B------:R-:W-:Y:S01]  /*11000*/  HFMA2 R22, -RZ, RZ, 0, 1.78813934326171875e-07 ;  /* 0x00000003ff167431 */ /* 0x000fe200000001ff */
[----:B------:R-:W-:Y:S02]  /*11010*/  IADD3 R14, PT, PT, R14, -0xfc, RZ ;  /* 0xffffff040e0e7810 */ /* 0x000fe40007ffe0ff */
[----:B------:R-:W-:-:S04]  /*11020*/  LOP3.LUT R25, R25, 0x3f800000, RZ, 0xfc, !PT ;  /* 0x3f80000019197812 */ /* 0x000fc800078efcff */
[----:B------:R-:W0:Y:S01]  /*11030*/  MUFU.RCP R26, R25 ;  /* 0x00000019001a7308 */ /* 0x000e220000001000 */
[----:B------:R-:W-:Y:S01]  /*11040*/  SHF.L.U32 R22, R22, R15, RZ ;  /* 0x0000000f16167219 */ /* 0x000fe200000006ff */
[----:B0-----:R-:W-:-:S04]  /*11050*/  FFMA R7, R25, R26, -1 ;  /* 0xbf80000019077423 */ /* 0x001fc8000000001a */
[----:B------:R-:W-:-:S04]  /*11060*/  FADD.FTZ R7, -R7, -RZ ;  /* 0x800000ff07077221 */ /* 0x000fc80000010100 */
[CCC-:B------:R-:W-:Y:S01]  /*11070*/  FFMA.RM R24, R26.reuse, R7.reuse, R26.reuse ;  /* 0x000000071a187223 */ /* 0x1c0fe2000000401a */
[----:B------:R-:W-:-:S04]  /*11080*/  FFMA.RP R7, R26, R7, R26 ;  /* 0x000000071a077223 */ /* 0x000fc8000000801a */
[C---:B------:R-:W-:Y:S02]  /*11090*/  LOP3.LUT R23, R24.reuse, 0x7fffff, RZ, 0xc0, !PT ;  /* 0x007fffff18177812 */ /* 0x040fe400078ec0ff */
[----:B------:R-:W-:Y:S02]  /*110a0*/  FSETP.NEU.FTZ.AND P1, PT, R24, R7, PT ;  /* 0x000000071800720b */ /* 0x000fe40003f3d000 */
[----:B------:R-:W-:Y:S02]  /*110b0*/  LOP3.LUT R23, R23, 0x800000, RZ, 0xfc, !PT ;  /* 0x0080000017177812 */ /* 0x000fe400078efcff */
[----:B------:R-:W-:Y:S02]  /*110c0*/  SEL R7, RZ, 0xffffffff, !P1 ;  /* 0xffffffffff077807 */ /* 0x000fe40004800000 */
[----:B------:R-:W-:Y:S02]  /*110d0*/  LOP3.LUT R22, R22, R23, RZ, 0xc0, !PT ;  /* 0x0000001716167212 */ /* 0x000fe400078ec0ff */
[----:B------:R-:W-:-:S02]  /*110e0*/  IADD3 R24, PT, PT, -R7, RZ, RZ ;  /* 0x000000ff07187210 */ /* 0x000fc40007ffe1ff */
[-C--:B------:R-:W-:Y:S02]  /*110f0*/  SHF.R.U32.HI R22, RZ, R15.reuse, R22 ;  /* 0x0000000fff167219 */ /* 0x080fe40000011616 */
[--C-:B------:R-:W-:Y:S02]  /*11100*/  LOP3.LUT P2, RZ, R24, R15, R23.reuse, 0xf8, !PT ;  /* 0x0000000f18ff7212 */ /* 0x100fe4000784f817 */
[C---:B------:R-:W-:Y:S02]  /*11110*/  LOP3.LUT P1, RZ, R22.reuse, 0x1, RZ, 0xc0, !PT ;  /* 0x0000000116ff7812 */ /* 0x040fe4000782c0ff */
[----:B------:R-:W-:Y:S02]  /*11120*/  LOP3.LUT P3, RZ, R22, 0x2, RZ, 0xc0, !PT ;  /* 0x0000000216ff7812 */ /* 0x000fe4000786c0ff */
[----:B------:R-:W-:Y:S02]  /*11130*/  SHF.R.U32.HI R15, RZ, R14, R23 ;  /* 0x0000000eff0f7219 */ /* 0x000fe40000011617 */
[----:B------:R-:W-:-:S02]  /*11140*/  PLOP3.LUT P1, PT, P1, P2, P3, 0xe0, 0x0 ;  /* 0x000000000000781c */ /* 0x000fc40000f25c30 */
[----:B------:R-:W-:Y:S02]  /*11150*/  LOP3.LUT P2, RZ, R2, 0x7fffff, RZ, 0xc0, !PT ;  /* 0x007fffff02ff7812 */ /* 0x000fe4000784c0ff */
[----:B------:R-:W-:-:S04]  /*11160*/  SEL R7, RZ, 0x1, !P1 ;  /* 0x00000001ff077807 */ /* 0x000fc80004800000 */
[----:B------:R-:W-:-:S04]  /*11170*/  IADD3 R7, PT, PT, -R7, RZ, RZ ;  /* 0x000000ff07077210 */ /* 0x000fc80007ffe1ff */
[----:B------:R-:W-:-:S13]  /*11180*/  ISETP.GE.AND P1, PT, R7, RZ, PT ;  /* 0x000000ff0700720c */ /* 0x000fda0003f26270 */
[----:B------:R-:W-:-:S04]  /*11190*/  @!P1 IADD3 R15, PT, PT, R15, 0x1, RZ ;  /* 0x000000010f0f9810 */ /* 0x000fc80007ffe0ff */
[----:B------:R-:W-:-:S04]  /*111a0*/  @!P2 SHF.L.U32 R15, R15, 0x1, RZ ;  /* 0x000000010f0fa819 */ /* 0x000fc800000006ff */
[----:B------:R-:W-:Y:S01]  /*111b0*/  LOP3.LUT R15, R15, 0x80000000, R2, 0xf8, !PT ;  /* 0x800000000f0f7812 */ /* 0x000fe200078ef802 */
[----:B------:R-:W-:Y:S06]  /*111c0*/  BRA `(.L_x_414) ;  /* 0x0000000000047947 */ /* 0x000fec0003800000 */
.L_x_415:
[----:B------:R0:W1:Y:S02]  /*111d0*/  MUFU.RCP R15, R2 ;  /* 0x00000002000f7308 */ /* 0x0000640000001000 */
.L_x_414:
[----:B------:R-:W-:Y:S05]  /*111e0*/  BSYNC.RECONVERGENT B0 ;  /* 0x0000000000007941 */ /* 0x000fea0003800200 */
.L_x_412:
[----:B------:R-:W-:Y:S01]  /*111f0*/  HFMA2 R23, -RZ, RZ, 0, 0 ;  /* 0x00000000ff177431 */ /* 0x000fe200000001ff */
[----:B------:R-:W-:-:S04]  /*11200*/  MOV R22, R8 ;  /* 0x0000000800167202 */ /* 0x000fc80000000f00 */
[----:B01----:R-:W-:Y:S05]  /*11210*/  RET.REL.NODEC R22 `(_Z18batch_force_kernelPKfS0_S0_PfS1_S1_i4Goal5WorldPK8Obstacleiif) ;  /* 0xfffffeec16787950 */ /* 0x003fea0003c3ffff */
        .weak           $__internal_1_$__cuda_sm20_sqrt_rn_f32_slowpath
        .type           $__internal_1_$__cuda_sm20_sqrt_rn_f32_slowpath,@function
        .size           $__internal_1_$__cuda_sm20_sqrt_rn_f32_slowpath,($__internal_2_$__cuda_sm3x_div_rn_noftz_f32_slowpath - $__internal_1_$__cuda_sm20_sqrt_rn_f32_slowpath)
$__internal_1_$__cuda_sm20_sqrt_rn_f32_slowpath:
[----:B------:R-:W-:-:S13]  /*11220*/  LOP3.LUT P1, RZ, R2, 0x7fffffff, RZ, 0xc0, !PT ;  /* 0x7fffffff02ff7812 */ /* 0x000fda000782c0ff */
[----:B------:R-:W-:Y:S01]  /*11230*/  @!P1 MOV R24, R2 ;  /* 0x0000000200189202 */ /* 0x000fe20000000f00 */
[----:B------:R-:W-:Y:S06]  /*11240*/  @!P1 BRA `(.L_x_416) ;  /* 0x0000000000409947 */ /* 0x000fec0003800000 */
[----:B------:R-:W-:-:S13]  /*11250*/  FSETP.GEU.FTZ.AND P1, PT, R2, RZ, PT ;  /* 0x000000ff0200720b */ /* 0x000fda0003f3e000 */
[----:B------:R-:W-:Y:S01]  /*11260*/  @!P1 MOV R24, 0x7fffffff ;  /* 0x7fffffff00189802 */ /* 0x000fe20000000f00 */
[----:B------:R-:W-:Y:S06]  /*11270*/  @!P1 BRA `(.L_x_416) ;  /* 0x0000000000349947 */ /* 0x000fec0003800000 */
[----:B------:R-:W-:-:S13]  /*11280*/  FSETP.GTU.FTZ.AND P1, PT, |R2|, +INF , PT ;  /* 0x7f8000000200780b */ /* 0x000fda0003f3c200 */
[----:B------:R-:W-:Y:S01]  /*11290*/  @P1 FADD.FTZ R24, R2, 1 ;  /* 0x3f80000002181421 */ /* 0x000fe20000010000 */
[----:B------:R-:W-:Y:S06]  /*112a0*/  @P1 BRA `(.L_x_416) ;  /* 0x0000000000281947 */ /* 0x000fec0003800000 */
[----:B------:R-:W-:-:S13]  /*112b0*/  FSETP.NEU.FTZ.AND P1, PT, |R2|, +INF , PT ;  /* 0x7f8000000200780b */ /* 0x000fda0003f3d200 */
[----:B------:R-:W-:-:S04]  /*112c0*/  @P1 FFMA R26, R2, 1.84467440737095516160e+19, RZ ;  /* 0x5f800000021a1823 */ /* 0x000fc800000000ff */
[----:B------:R-:W0:Y:S02]  /*112d0*/  @P1 MUFU.RSQ R24, R26 ;  /* 0x0000001a00181308 */ /* 0x000e240000001400 */
[----:B0-----:R-:W-:-:S04]  /*112e0*/  @P1 FMUL.FTZ R23, R26, R24 ;  /* 0x000000181a171220 */ /* 0x001fc80000410000 */
[----:B------:R-:W-:-:S04]  /*112f0*/  @P1 FADD.FTZ R25, -R23, -RZ ;  /* 0x800000ff17191221 */ /* 0x000fc80000010100 */
[----:B------:R-:W-:Y:S01]  /*11300*/  @P1 FFMA R28, R23, R25, R26 ;  /* 0x00000019171c1223 */ /* 0x000fe2000000001a */
[----:B------:R-:W-:Y:S01]  /*11310*/  @P1 FMUL.FTZ R25, R24, 0.5 ;  /* 0x3f00000018191820 */ /* 0x000fe20000410000 */
[----:B------:R-:W-:-:S03]  /*11320*/  @!P1 MOV R24, R2 ;  /* 0x0000000200189202 */ /* 0x000fc60000000f00 */
[----:B------:R-:W-:-:S04]  /*11330*/  @P1 FFMA R25, R28, R25, R23 ;  /* 0x000000191c191223 */ /* 0x000fc80000000017 */
[----:B------:R-:W-:-:S07]  /*11340*/  @P1 FMUL.FTZ R24, R25, 2.3283064365386962891e-10 ;  /* 0x2f80000019181820 */ /* 0x000fce0000410000 */
.L_x_416:
[----:B------:R-:W-:-:S04]  /*11350*/  HFMA2 R23, -RZ, RZ, 0, 0 ;  /* 0x00000000ff177431 */ /* 0x000fc800000001ff */
[----:B------:R-:W-:Y:S05]  /*11360*/  RET.REL.NODEC R22 `(_Z18batch_force_kernelPKfS0_S0_PfS1_S1_i4Goal5WorldPK8Obstacleiif) ;  /* 0xfffffeec16247950 */ /* 0x000fea0003c3ffff */
        .weak           $__internal_2_$__cuda_sm3x_div_rn_noftz_f32_slowpath
        .type           $__internal_2_$__cuda_sm3x_div_rn_noftz_f32_slowpath,@function
        .size           $__internal_2_$__cuda_sm3x_div_rn_noftz_f32_slowpath,(.L_x_431 - $__internal_2_$__cuda_sm3x_div_rn_noftz_f32_slowpath)
$__internal_2_$__cuda_sm3x_div_rn_noftz_f32_slowpath:
[----:B------:R-:W-:Y:S01]  /*11370*/  SHF.R.U32.HI R14, RZ, 0x17, R8 ;  /* 0x00000017ff0e7819 */ /* 0x000fe20000011608 */
[----:B------:R-:W-:Y:S01]  /*11380*/  BSSY.RECONVERGENT B0, `(.L_x_417) ;  /* 0x0000062000007945 */ /* 0x000fe20003800200 */
[----:B------:R-:W-:Y:S02]  /*11390*/  SHF.R.U32.HI R2, RZ, 0x17, R7 ;  /* 0x00000017ff027819 */ /* 0x000fe40000011607 */
[----:B------:R-:W-:Y:S02]  /*113a0*/  LOP3.LUT R14, R14, 0xff, RZ, 0xc0, !PT ;  /* 0x000000ff0e0e7812 */ /* 0x000fe400078ec0ff */
[----:B------:R-:W-:Y:S02]  /*113b0*/  LOP3.LUT R2, R2, 0xff, RZ, 0xc0, !PT ;  /* 0x000000ff02027812 */ /* 0x000fe400078ec0ff */
[----:B------:R-:W-:Y:S02]  /*113c0*/  IADD3 R23, PT, PT, R14, -0x1, RZ ;  /* 0xffffffff0e177810 */ /* 0x000fe40007ffe0ff */
[----:B------:R-:W-:-:S02]  /*113d0*/  IADD3 R24, PT, PT, R2, -0x1, RZ ;  /* 0xffffffff02187810 */ /* 0x000fc40007ffe0ff */
[----:B------:R-:W-:-:S04]  /*113e0*/  ISETP.GT.U32.AND P1, PT, R23, 0xfd, PT ;  /* 0x000000fd1700780c */ /* 0x000fc80003f24070 */
[----:B------:R-:W-:-:S13]  /*113f0*/  ISETP.GT.U32.OR P1, PT, R24, 0xfd, P1 ;  /* 0x000000fd1800780c */ /* 0x000fda0000f24470 */
[----:B------:R-:W-:Y:S01]  /*11400*/  @!P1 MOV R15, RZ ;  /* 0x000000ff000f9202 */ /* 0x000fe20000000f00 */
[----:B------:R-:W-:Y:S06]  /*11410*/  @!P1 BRA `(.L_x_418) ;  /* 0x00000000005c9947 */ /* 0x000fec0003800000 */
[----:B------:R-:W-:Y:S02]  /*11420*/  FSETP.GTU.FTZ.AND P1, PT, |R7|, +INF , PT ;  /* 0x7f8000000700780b */ /* 0x000fe40003f3c200 */
[----:B------:R-:W-:-:S04]  /*11430*/  FSETP.GTU.FTZ.AND P2, PT, |R8|, +INF , PT ;  /* 0x7f8000000800780b */ /* 0x000fc80003f5c200 */
[----:B------:R-:W-:-:S13]  /*11440*/  PLOP3.LUT P1, PT, P1, P2, PT, 0xf8, 0x8f ;  /* 0x00000000008f781c */ /* 0x000fda0000f25f70 */
[----:B------:R-:W-:Y:S05]  /*11450*/  @P1 BRA `(.L_x_419) ;  /* 0x00000004004c1947 */ /* 0x000fea0003800000 */
[----:B------:R-:W-:-:S13]  /*11460*/  LOP3.LUT P1, RZ, R8, 0x7fffffff, R7, 0xc8, !PT ;  /* 0x7fffffff08ff7812 */ /* 0x000fda000782c807 */
[----:B------:R-:W-:Y:S05]  /*11470*/  @!P1 BRA `(.L_x_420) ;  /* 0x00000004003c9947 */ /* 0x000fea0003800000 */
[C---:B------:R-:W-:Y:S02]  /*11480*/  FSETP.NEU.FTZ.AND P3, PT, |R7|.reuse, +INF , PT ;  /* 0x7f8000000700780b */ /* 0x040fe40003f7d200 */
[----:B------:R-:W-:Y:S02]  /*11490*/  FSETP.NEU.FTZ.AND P2, PT, |R8|, +INF , PT ;  /* 0x7f8000000800780b */ /* 0x000fe40003f5d200 */
[----:B------:R-:W-:-:S11]  /*114a0*/  FSETP.NEU.FTZ.AND P1, PT, |R7|, +INF , PT ;  /* 0x7f8000000700780b */ /* 0x000fd60003f3d200 */
[----:B------:R-:W-:Y:S05]  /*114b0*/  @!P2 BRA !P3, `(.L_x_420) ;  /* 0x00000004002ca947 */ /* 0x000fea0005800000 */
[----:B------:R-:W-:-:S04]  /*114c0*/  LOP3.LUT P3, RZ, R7, 0x7fffffff, RZ, 0xc0, !PT ;  /* 0x7fffffff07ff7812 */ /* 0x000fc8000786c0ff */
[----:B------:R-:W-:-:S13]  /*114d0*/  PLOP3.LUT P2, PT, P2, P3, PT, 0x2f, 0xf2 ;  /* 0x0000000000f2781c */ /* 0x000fda0001746577 */
[----:B------:R-:W-:Y:S05]  /*114e0*/  @P2 BRA `(.L_x_421) ;  /* 0x0000000400182947 */ /* 0x000fea0003800000 */
[----:B------:R-:W-:-:S04]  /*114f0*/  LOP3.LUT P2, RZ, R8, 0x7fffffff, RZ, 0xc0, !PT ;  /* 0x7fffffff08ff7812 */ /* 0x000fc8000784c0ff */
[----:B------:R-:W-:-:S13]  /*11500*/  PLOP3.LUT P1, PT, P1, P2, PT, 0x2f, 0xf2 ;  /* 0x0000000000f2781c */ /* 0x000fda0000f24577 */
[----:B------:R-:W-:Y:S05]  /*11510*/  @P1 BRA `(.L_x_422) ;  /* 0x0000000400001947 */ /* 0x000fea0003800000 */
[----:B------:R-:W-:Y:S02]  /*11520*/  ISETP.GE.AND P1, PT, R24, RZ, PT ;  /* 0x000000ff1800720c */ /* 0x000fe40003f26270 */
[----:B------:R-:W-:-:S11]  /*11530*/  ISETP.GE.AND P2, PT, R23, RZ, PT ;  /* 0x000000ff1700720c */ /* 0x000fd60003f46270 */
[----:B------:R-:W-:Y:S01]  /*11540*/  @P1 MOV R15, RZ ;  /* 0x000000ff000f1202 */ /* 0x000fe20000000f00 */
[----:B------:R-:W-:Y:S01]  /*11550*/  @!P1 FFMA R7, R7, 1.84467440737095516160e+19, RZ ;  /* 0x5f80000007079823 */ /* 0x000fe200000000ff */
[----:B------:R-:W-:Y:S01]  /*11560*/  @!P1 MOV R15, 0xffffffc0 ;  /* 0xffffffc0000f9802 */ /* 0x000fe20000000f00 */
[----:B------:R-:W-:-:S03]  /*11570*/  @!P2 FFMA R8, R8, 1.84467440737095516160e+19, RZ ;  /* 0x5f8000000808a823 */ /* 0x000fc600000000ff */
[----:B------:R-:W-:-:S07]  /*11580*/  @!P2 IADD3 R15, PT, PT, R15, 0x40, RZ ;  /* 0x000000400f0fa810 */ /* 0x000fce0007ffe0ff */
.L_x_418:
[----:B------:R-:W-:Y:S01]  /*11590*/  LEA R23, R14, 0xc0800000, 0x17 ;  /* 0xc08000000e177811 */ /* 0x000fe200078eb8ff */
[----:B------:R-:W-:Y:S03]  /*115a0*/  BSSY.RECONVERGENT B1, `(.L_x_423) ;  /* 0x0000036000017945 */ /* 0x000fe60003800200 */
[----:B------:R-:W-:Y:S02]  /*115b0*/  IADD3 R26, PT, PT, -R23, R8, RZ ;  /* 0x00000008171a7210 */ /* 0x000fe40007ffe1ff */
[----:B------:R-:W-:Y:S02]  /*115c0*/  IADD3 R8, PT, PT, R2, -0x7f, RZ ;  /* 0xffffff8102087810 */ /* 0x000fe40007ffe0ff */
[----:B------:R-:W0:Y:S01]  /*115d0*/  MUFU.RCP R24, R26 ;  /* 0x0000001a00187308 */ /* 0x000e220000001000 */
[----:B------:R-:W-:Y:S01]  /*115e0*/  FADD.FTZ R23, -R26, -RZ ;  /* 0x800000ff1a177221 */ /* 0x000fe20000010100 */
[C---:B------:R-:W-:Y:S01]  /*115f0*/  IADD3 R14, PT, PT, R8.reuse, 0x7f, -R14 ;  /* 0x0000007f080e7810 */ /* 0x040fe20007ffe80e */
[----:B------:R-:W-:-:S03]  /*11600*/  IMAD R2, R8, -0x800000, R7 ;  /* 0xff80000008027824 */ /* 0x000fc600078e0207 */
[----:B------:R-:W-:Y:S01]  /*11610*/  IADD3 R15, PT, PT, R14, R15, RZ ;  /* 0x0000000f0e0f7210 */ /* 0x000fe20007ffe0ff */
[----:B0-----:R-:W-:-:S04]  /*11620*/  FFMA R25, R24, R23, 1 ;  /* 0x3f80000018197423 */ /* 0x001fc80000000017 */
[----:B------:R-:W-:-:S04]  /*11630*/  FFMA R7, R24, R25, R24 ;  /* 0x0000001918077223 */ /* 0x000fc80000000018 */
[----:B------:R-:W-:-:S04]  /*11640*/  FFMA R24, R2, R7, RZ ;  /* 0x0000000702187223 */ /* 0x000fc800000000ff */
[----:B------:R-:W-:-:S04]  /*11650*/  FFMA R25, R23, R24, R2 ;  /* 0x0000001817197223 */ /* 0x000fc80000000002 */
[----:B------:R-:W-:-:S04]  /*11660*/  FFMA R24, R7, R25, R24 ;  /* 0x0000001907187223 */ /* 0x000fc80000000018 */
[----:B------:R-:W-:-:S04]  /*11670*/  FFMA R23, R23, R24, R2 ;  /* 0x0000001817177223 */ /* 0x000fc80000000002 */
[----:B------:R-:W-:-:S05]  /*11680*/  FFMA R2, R7, R23, R24 ;  /* 0x0000001707027223 */ /* 0x000fca0000000018 */
[----:B------:R-:W-:-:S04]  /*11690*/  SHF.R.U32.HI R8, RZ, 0x17, R2 ;  /* 0x00000017ff087819 */ /* 0x000fc80000011602 */
[----:B------:R-:W-:-:S04]  /*116a0*/  LOP3.LUT R8, R8, 0xff, RZ, 0xc0, !PT ;  /* 0x000000ff08087812 */ /* 0x000fc800078ec0ff */
[----:B------:R-:W-:-:S04]  /*116b0*/  IADD3 R8, PT, PT, R8, R15, RZ ;  /* 0x0000000f08087210 */ /* 0x000fc80007ffe0ff */
[----:B------:R-:W-:-:S04]  /*116c0*/  IADD3 R14, PT, PT, R8, -0x1, RZ ;  /* 0xffffffff080e7810 */ /* 0x000fc80007ffe0ff */
[----:B------:R-:W-:-:S13]  /*116d0*/  ISETP.GE.U32.AND P1, PT, R14, 0xfe, PT ;  /* 0x000000fe0e00780c */ /* 0x000fda0003f26070 */
[----:B------:R-:W-:Y:S05]  /*116e0*/  @!P1 BRA `(.L_x_424) ;  /* 0x0000000000809947 */ /* 0x000fea0003800000 */
[----:B------:R-:W-:-:S13]  /*116f0*/  ISETP.GT.AND P1, PT, R8, 0xfe, PT ;  /* 0x000000fe0800780c */ /* 0x000fda0003f24270 */
[----:B------:R-:W-:Y:S05]  /*11700*/  @P1 BRA `(.L_x_425) ;  /* 0x00000000006c1947 */ /* 0x000fea0003800000 */
[----:B------:R-:W-:-:S13]  /*11710*/  ISETP.GE.AND P1, PT, R8, 0x1, PT ;  /* 0x000000010800780c */ /* 0x000fda0003f26270 */
[----:B------:R-:W-:Y:S05]  /*11720*/  @P1 BRA `(.L_x_426) ;  /* 0x0000000000741947 */ /* 0x000fea0003800000 */
[----:B------:R-:W-:Y:S02]  /*11730*/  ISETP.GE.AND P1, PT, R8, -0x18, PT ;  /* 0xffffffe80800780c */ /* 0x000fe40003f26270 */
[----:B------:R-:W-:-:S11]  /*11740*/  LOP3.LUT R2, R2, 0x80000000, RZ, 0xc0, !PT ;  /* 0x8000000002027812 */ /* 0x000fd600078ec0ff */
[----:B------:R-:W-:Y:S05]  /*11750*/  @!P1 BRA `(.L_x_426) ;  /* 0x0000000000689947 */ /* 0x000fea0003800000 */
[CCC-:B------:R-:W-:Y:S01]  /*11760*/  FFMA.RZ R14, R7.reuse, R23.reuse, R24.reuse ;  /* 0x00000017070e7223 */ /* 0x1c0fe2000000c018 */
[CCC-:B------:R-:W-:Y:S01]  /*11770*/  FFMA.RP R15, R7.reuse, R23.reuse, R24.reuse ;  /* 0x00000017070f7223 */ /* 0x1c0fe20000008018 */
[----:B------:R-:W-:Y:S01]  /*11780*/  FFMA.RM R24, R7, R23, R24 ;  /* 0x0000001707187223 */ /* 0x000fe20000004018 */
[----:B------:R-:W-:Y:S02]  /*11790*/  IADD3 R7, PT, PT, R8, 0x20, RZ ;  /* 0x0000002008077810 */ /* 0x000fe40007ffe0ff */
[----:B------:R-:W-:Y:S02]  /*117a0*/  LOP3.LUT R14, R14, 0x7fffff, RZ, 0xc0, !PT ;  /* 0x007fffff0e0e7812 */ /* 0x000fe400078ec0ff */
[----:B------:R-:W-:Y:S02]  /*117b0*/  ISETP.NE.AND P3, PT, R8, RZ, PT ;  /* 0x000000ff0800720c */ /* 0x000fe40003f65270 */
[----:B------:R-:W-:Y:S02]  /*117c0*/  LOP3.LUT R14, R14, 0x800000, RZ, 0xfc, !PT ;  /* 0x008000000e0e7812 */ /* 0x000fe400078efcff */
[----:B------:R-:W-:-:S02]  /*117d0*/  ISETP.NE.AND P2, PT, R8, RZ, PT ;  /* 0x000000ff0800720c */ /* 0x000fc40003f45270 */
[----:B------:R-:W-:Y:S02]  /*117e0*/  IADD3 R8, PT, PT, -R8, RZ, RZ ;  /* 0x000000ff08087210 */ /* 0x000fe40007ffe1ff */
[----:B------:R-:W-:Y:S02]  /*117f0*/  SHF.L.U32 R7, R14, R7, RZ ;  /* 0x000000070e077219 */ /* 0x000fe400000006ff */
[----:B------:R-:W-:Y:S02]  /*11800*/  FSETP.NEU.FTZ.AND P1, PT, R15, R24, PT ;  /* 0x000000180f00720b */ /* 0x000fe40003f3d000 */
[----:B------:R-:W-:Y:S02]  /*11810*/  SEL R15, R8, RZ, P3 ;  /* 0x000000ff080f7207 */ /* 0x000fe40001800000 */
[----:B------:R-:W-:Y:S02]  /*11820*/  ISETP.NE.AND P2, PT, R7, RZ, P2 ;  /* 0x000000ff0700720c */ /* 0x000fe40001745270 */
[----:B------:R-:W-:-:S02]  /*11830*/  SHF.R.U32.HI R15, RZ, R15, R14 ;  /* 0x0000000fff0f7219 */ /* 0x000fc4000001160e */
[----:B------:R-:W-:Y:S02]  /*11840*/  PLOP3.LUT P1, PT, P1, P2, PT, 0xf8, 0x8f ;  /* 0x00000000008f781c */ /* 0x000fe40000f25f70 */
[----:B------:R-:W-:Y:S02]  /*11850*/  SHF.R.U32.HI R7, RZ, 0x1, R15 ;  /* 0x00000001ff077819 */ /* 0x000fe4000001160f */
[----:B------:R-:W-:-:S04]  /*11860*/  SEL R8, RZ, 0x1, !P1 ;  /* 0x00000001ff087807 */ /* 0x000fc80004800000 */
[----:B------:R-:W-:-:S04]  /*11870*/  LOP3.LUT R8, R8, 0x1, R7, 0xf8, !PT ;  /* 0x0000000108087812 */ /* 0x000fc800078ef807 */
[----:B------:R-:W-:-:S04]  /*11880*/  LOP3.LUT R8, R8, R15, RZ, 0xc0, !PT ;  /* 0x0000000f08087212 */ /* 0x000fc800078ec0ff */
[----:B------:R-:W-:-:S04]  /*11890*/  IADD3 R7, PT, PT, R7, R8, RZ ;  /* 0x0000000807077210 */ /* 0x000fc80007ffe0ff */
[----:B------:R-:W-:Y:S01]  /*118a0*/  LOP3.LUT R2, R7, R2, RZ, 0xfc, !PT ;  /* 0x0000000207027212 */ /* 0x000fe200078efcff */
[----:B------:R-:W-:Y:S06]  /*118b0*/  BRA `(.L_x_426) ;  /* 0x0000000000107947 */ /* 0x000fec0003800000 */
.L_x_425:
[----:B------:R-:W-:-:S04]  /*118c0*/  LOP3.LUT R2, R2, 0x80000000, RZ, 0xc0, !PT ;  /* 0x8000000002027812 */ /* 0x000fc800078ec0ff */
[----:B------:R-:W-:Y:S01]  /*118d0*/  LOP3.LUT R2, R2, 0x7f800000, RZ, 0xfc, !PT ;  /* 0x7f80000002027812 */ /* 0x000fe200078efcff */
[----:B------:R-:W-:Y:S06]  /*118e0*/  BRA `(.L_x_426) ;  /* 0x0000000000047947 */ /* 0x000fec0003800000 */
.L_x_424:
[----:B------:R-:W-:-:S07]  /*118f0*/  LEA R2, R15, R2, 0x17 ;  /* 0x000000020f027211 */ /* 0x000fce00078eb8ff */
.L_x_426:
[----:B------:R-:W-:Y:S05]  /*11900*/  BSYNC.RECONVERGENT B1 ;  /* 0x0000000000017941 */ /* 0x000fea0003800200 */
.L_x_423:
[----:B------:R-:W-:Y:S05]  /*11910*/  BRA `(.L_x_427) ;  /* 0x0000000000207947 */ /* 0x000fea0003800000 */
.L_x_422:
[----:B------:R-:W-:-:S04]  /*11920*/  LOP3.LUT R2, R8, 0x80000000, R7, 0x48, !PT ;  /* 0x8000000008027812 */ /* 0x000fc800078e4807 */
[----:B------:R-:W-:Y:S01]  /*11930*/  LOP3.LUT R2, R2, 0x7f800000, RZ, 0xfc, !PT ;  /* 0x7f80000002027812 */ /* 0x000fe200078efcff */
[----:B------:R-:W-:Y:S06]  /*11940*/  BRA `(.L_x_427) ;  /* 0x0000000000147947 */ /* 0x000fec0003800000 */
.L_x_421:
[----:B------:R-:W-:Y:S01]  /*11950*/  LOP3.LUT R2, R8, 0x80000000, R7, 0x48, !PT ;  /* 0x8000000008027812 */ /* 0x000fe200078e4807 */
[----:B------:R-:W-:Y:S06]  /*11960*/  BRA `(.L_x_427) ;  /* 0x00000000000c7947 */ /* 0x000fec0003800000 */
.L_x_420:
[----:B------:R-:W0:Y:S01]  /*11970*/  MUFU.RSQ R2, -QNAN ;  /* 0xffc0000000027908 */ /* 0x000e220000001400 */
[----:B------:R-:W-:Y:S05]  /*11980*/  BRA `(.L_x_427) ;  /* 0x0000000000047947 */ /* 0x000fea0003800000 */
.L_x_419:
[----:B------:R-:W-:-:S07]  /*11990*/  FADD.FTZ R2, R7, R8 ;  /* 0x0000000807027221 */ /* 0x000fce0000010000 */
.L_x_427:
[----:B------:R-:W-:Y:S05]  /*119a0*/  BSYNC.RECONVERGENT B0 ;  /* 0x0000000000007941 */ /* 0x000fea0003800200 */
.L_x_417:
[----:B------:R-:W-:Y:S01]  /*119b0*/  HFMA2 R23, -RZ, RZ, 0, 0 ;  /* 0x00000000ff177431 */ /* 0x000fe200000001ff */
[----:B0-----:R-:W-:-:S03]  /*119c0*/  MOV R7, R2 ;  /* 0x0000000200077202 */ /* 0x001fc60000000f00 */
[----:B------:R-:W-:Y:S05]  /*119d0*/  RET.REL.NODEC R22 `(_Z18batch_force_kernelPKfS0_S0_PfS1_S1_i4Goal5WorldPK8Obstacleiif) ;  /* 0xfffffee416887950 */ /* 0x000fea0003c3ffff */
.L_x_428:
[----:B------:R-:W-:-:S00]  /*119e0*/  BRA `(.L_x_428) ;  /* 0xfffffffc00fc7947 */ /* 0x000fc0000383ffff */
[----:B------:R-:W-:-:S00]  /*119f0*/  NOP ;  /* 0x0000000000007918 */ /* 0x000fc00000000000 */
        /* <DEDUP_REMOVED lines=8> */
.L_x_431:


//--------------------- .nv.shared.reserved.0     --------------------------
	.section	.nv.shared.reserved.0,"aw",@nobits
	.weak		__nv_reservedSMEM_offset_0_alias
	.size		__nv_reservedSMEM_offset_0_alias, 0, 64
	.other		__nv_reservedSMEM_offset_0_alias,@"STO_CUDA_RESERVED_SHARED STV_DEFAULT"
__nv_reservedSMEM_offset_0_alias:
	.zero		0
	.zero		64


//--------------------- .nv.constant0._Z18batch_force_kernelPKfS0_S0_PfS1_S1_i4Goal5WorldPK8Obstacleiif --------------------------
	.section	.nv.constant0._Z18batch_force_kernelPKfS0_S0_PfS1_S1_i4Goal5WorldPK8Obstacleiif,"a",@progbits
	.sectionflags	@""
	.align	4
.nv.constant0._Z18batch_force_kernelPKfS0_S0_PfS1_S1_i4Goal5WorldPK8Obstacleiif:
	.zero		996


//--------------------- SYMBOLS --------------------------

	.type		.nv.reservedSmem.offset0,@object
	.size		.nv.reservedSmem.offset0,0x4
